	.target	sm_100a

	.elftype	@"ET_EXEC"


//--------------------- .note.nv.tkinfo           --------------------------
	.section	.note.nv.tkinfo,"",@"SHT_NOTE"
	.sectionflags	@"SHF_NOTE_NV_TKINFO"
	.tkinfo
        /*0018*/ 	.word	0x00000002
        /*0030*/ 	.string	""
        /*0030*/ 	.string	"ptxas"
        /*0030*/ 	.string	"Cuda compilation tools, release 13.0, V13.0.88"
        /*0030*/ 	.string	"Build cuda_13.0.r13.0/compiler.36424714_0"
        /*0030*/ 	.string	"-arch sm_100a -m 64 "



//--------------------- .note.nv.cuinfo           --------------------------
	.section	.note.nv.cuinfo,"",@"SHT_NOTE"
	.sectionflags	@"SHF_NOTE_NV_CUINFO"
        /*0018*/ 	.short	0x0002
        /*001a*/ 	.short	0x0064
        /*001c*/ 	.short	0x0082
	.zero		2


//--------------------- .nv.info                  --------------------------
	.section	.nv.info,"",@"SHT_CUDA_INFO"
	.align	4


	//----- nvinfo : EIATTR_REGCOUNT
	.align		4
        /*0000*/ 	.byte	0x04, 0x2f
        /*0002*/ 	.short	(.L_19 - .L_18)
	.align		4
.L_18:
        /*0004*/ 	.word	index@(_ZN7cutlass13device_kernelINS_4gemm6kernel13GemmUniversalIN4cute5tupleIJiiiiEEENS1_10collective13CollectiveMmaINS1_35MainloopSm100TmaUmmaWarpSpecializedILi8ELi2ELi4ENS5_IJNS4_1CILi1EEESB_SB_EEEEENS5_IJNSA_ILi128EEENSA_ILi64EEESE_EEENS_12float_e5m2_tENS5_IJlSB_lEEESH_SI_NS4_8TiledMMAINS4_8MMA_AtomIJNS4_10MMA_TraitsINS4_19SM100_MMA_F8F6F4_SSEJSH_SH_fSE_SF_NS4_17integral_constantINS4_4UMMA5MajorELSP_0EEESQ_NSN_INSO_7ScaleInELSR_0EEESS_EEEEEENS4_6LayoutISC_NS5_IJNSA_ILi0EEESW_SW_EEEEENS5_IJNS4_10UnderscoreESZ_SZ_EEEEENS4_13SM90_TMA_LOADENS4_14ComposedLayoutINS4_7SwizzleILi3ELi4ELi3EEENS4_18smem_ptr_flag_bitsILi8EEENSV_INS5_IJNSA_ILi8EEESE_EEENS5_IJSE_SB_EEEEEEEvNS4_8identityES12_S1C_vS1D_EENS_8epilogue10collective18CollectiveEpilogueINS1F_23Sm100TmaWarpSpecializedILi1ELi1ELi64ELb0ELb0EEEJSG_NS5_IJNSV_ISE_SB_EENSV_ISF_SB_EEEEESH_SI_SH_SI_NS1F_6fusion15FusionCallbacksIS1J_NS1N_17LinearCombinationISH_fSH_fLNS_15FloatRoundStyleE2EEESG_S1M_JEEENS4_5SM1004TMEM4LOAD26SM100_TMEM_LOAD_32dp32b64xES12_NS13_INS14_ILi2ELi4ELi3EEES17_NSV_INS5_IJS18_SF_EEENS5_IJSF_SB_EEEEEEENS4_39AutoVectorizingCopyWithAssumedAlignmentILi128EEENS4_14SM90_TMA_STOREES21_S23_S23_EEEvvEEEEvNT_6ParamsE)
        /*0008*/ 	.word	0x000000c2


	//----- nvinfo : EIATTR_FRAME_SIZE
	.align		4
.L_19:
        /*000c*/ 	.byte	0x04, 0x11
        /*000e*/ 	.short	(.L_21 - .L_20)
	.align		4
.L_20:
        /*0010*/ 	.word	index@($__internal_2_$__cuda_sm10x_tcgen05_guardrail_trap_unallocated_columns_being_dealloced)
        /*0014*/ 	.word	0x00000000


	//----- nvinfo : EIATTR_FRAME_SIZE
	.align		4
.L_21:
        /*0018*/ 	.byte	0x04, 0x11
        /*001a*/ 	.short	(.L_23 - .L_22)
	.align		4
.L_22:
        /*001c*/ 	.word	index@($__internal_1_$__cuda_sm10x_tcgen05_guardrail_trap_phase_invalid_during_alloc)
        /*0020*/ 	.word	0x00000000


	//----- nvinfo : EIATTR_FRAME_SIZE
	.align		4
.L_23:
        /*0024*/ 	.byte	0x04, 0x11
        /*0026*/ 	.short	(.L_25 - .L_24)
	.align		4
.L_24:
        /*0028*/ 	.word	index@($__internal_0_$__cuda_sm10x_tcgen05_guardrail_trap_col_being_dealloced_not_returned_by_alloc)
        /*002c*/ 	.word	0x00000000


	//----- nvinfo : EIATTR_FRAME_SIZE
	.align		4
.L_25:
        /*0030*/ 	.byte	0x04, 0x11
        /*0032*/ 	.short	(.L_27 - .L_26)
	.align		4
.L_26:
        /*0034*/ 	.word	index@(_ZN7cutlass13device_kernelINS_4gemm6kernel13GemmUniversalIN4cute5tupleIJiiiiEEENS1_10collective13CollectiveMmaINS1_35MainloopSm100TmaUmmaWarpSpecializedILi8ELi2ELi4ENS5_IJNS4_1CILi1EEESB_SB_EEEEENS5_IJNSA_ILi128EEENSA_ILi64EEESE_EEENS_12float_e5m2_tENS5_IJlSB_lEEESH_SI_NS4_8TiledMMAINS4_8MMA_AtomIJNS4_10MMA_TraitsINS4_19SM100_MMA_F8F6F4_SSEJSH_SH_fSE_SF_NS4_17integral_constantINS4_4UMMA5MajorELSP_0EEESQ_NSN_INSO_7ScaleInELSR_0EEESS_EEEEEENS4_6LayoutISC_NS5_IJNSA_ILi0EEESW_SW_EEEEENS5_IJNS4_10UnderscoreESZ_SZ_EEEEENS4_13SM90_TMA_LOADENS4_14ComposedLayoutINS4_7SwizzleILi3ELi4ELi3EEENS4_18smem_ptr_flag_bitsILi8EEENSV_INS5_IJNSA_ILi8EEESE_EEENS5_IJSE_SB_EEEEEEEvNS4_8identityES12_S1C_vS1D_EENS_8epilogue10collective18CollectiveEpilogueINS1F_23Sm100TmaWarpSpecializedILi1ELi1ELi64ELb0ELb0EEEJSG_NS5_IJNSV_ISE_SB_EENSV_ISF_SB_EEEEESH_SI_SH_SI_NS1F_6fusion15FusionCallbacksIS1J_NS1N_17LinearCombinationISH_fSH_fLNS_15FloatRoundStyleE2EEESG_S1M_JEEENS4_5SM1004TMEM4LOAD26SM100_TMEM_LOAD_32dp32b64xES12_NS13_INS14_ILi2ELi4ELi3EEES17_NSV_INS5_IJS18_SF_EEENS5_IJSF_SB_EEEEEEENS4_39AutoVectorizingCopyWithAssumedAlignmentILi128EEENS4_14SM90_TMA_STOREES21_S23_S23_EEEvvEEEEvNT_6ParamsE)
        /*0038*/ 	.word	0x00000000


	//----- nvinfo : EIATTR_MIN_STACK_SIZE
	.align		4
.L_27:
        /*003c*/ 	.byte	0x04, 0x12
        /*003e*/ 	.short	(.L_29 - .L_28)
	.align		4
.L_28:
        /*0040*/ 	.word	index@(_ZN7cutlass13device_kernelINS_4gemm6kernel13GemmUniversalIN4cute5tupleIJiiiiEEENS1_10collective13CollectiveMmaINS1_35MainloopSm100TmaUmmaWarpSpecializedILi8ELi2ELi4ENS5_IJNS4_1CILi1EEESB_SB_EEEEENS5_IJNSA_ILi128EEENSA_ILi64EEESE_EEENS_12float_e5m2_tENS5_IJlSB_lEEESH_SI_NS4_8TiledMMAINS4_8MMA_AtomIJNS4_10MMA_TraitsINS4_19SM100_MMA_F8F6F4_SSEJSH_SH_fSE_SF_NS4_17integral_constantINS4_4UMMA5MajorELSP_0EEESQ_NSN_INSO_7ScaleInELSR_0EEESS_EEEEEENS4_6LayoutISC_NS5_IJNSA_ILi0EEESW_SW_EEEEENS5_IJNS4_10UnderscoreESZ_SZ_EEEEENS4_13SM90_TMA_LOADENS4_14ComposedLayoutINS4_7SwizzleILi3ELi4ELi3EEENS4_18smem_ptr_flag_bitsILi8EEENSV_INS5_IJNSA_ILi8EEESE_EEENS5_IJSE_SB_EEEEEEEvNS4_8identityES12_S1C_vS1D_EENS_8epilogue10collective18CollectiveEpilogueINS1F_23Sm100TmaWarpSpecializedILi1ELi1ELi64ELb0ELb0EEEJSG_NS5_IJNSV_ISE_SB_EENSV_ISF_SB_EEEEESH_SI_SH_SI_NS1F_6fusion15FusionCallbacksIS1J_NS1N_17LinearCombinationISH_fSH_fLNS_15FloatRoundStyleE2EEESG_S1M_JEEENS4_5SM1004TMEM4LOAD26SM100_TMEM_LOAD_32dp32b64xES12_NS13_INS14_ILi2ELi4ELi3EEES17_NSV_INS5_IJS18_SF_EEENS5_IJSF_SB_EEEEEEENS4_39AutoVectorizingCopyWithAssumedAlignmentILi128EEENS4_14SM90_TMA_STOREES21_S23_S23_EEEvvEEEEvNT_6ParamsE)
        /*0044*/ 	.word	0x00000000
.L_29:


//--------------------- .nv.compat                --------------------------
	.section	.nv.compat,"",@"SHT_CUDA_COMPAT_INFO"
	.align	4
        /*0000*/ 	.byte	0x02, 0x09, 0x01, 0x00, 0x02, 0x02, 0x02, 0x00, 0x02, 0x05, 0x05, 0x00, 0x03, 0x07, 0x01, 0x01
        /*0010*/ 	.byte	0x02, 0x03, 0x01, 0x00, 0x02, 0x06, 0x01, 0x00, 0x04, 0x0b, 0x08, 0x00, 0x09, 0x00, 0x00, 0x00
        /*0020*/ 	.byte	0x00, 0x00, 0x00, 0x00


//--------------------- .nv.info._ZN7cutlass13device_kernelINS_4gemm6kernel13GemmUniversalIN4cute5tupleIJiiiiEEENS1_10collective13CollectiveMmaINS1_35MainloopSm100TmaUmmaWarpSpecializedILi8ELi2ELi4ENS5_IJNS4_1CILi1EEESB_SB_EEEEENS5_IJNSA_ILi128EEENSA_ILi64EEESE_EEENS_12float_e5m2_tENS5_IJlSB_lEEESH_SI_NS4_8TiledMMAINS4_8MMA_AtomIJNS4_10MMA_TraitsINS4_19SM100_MMA_F8F6F4_SSEJSH_SH_fSE_SF_NS4_17integral_constantINS4_4UMMA5MajorELSP_0EEESQ_NSN_INSO_7ScaleInELSR_0EEESS_EEEEEENS4_6LayoutISC_NS5_IJNSA_ILi0EEESW_SW_EEEEENS5_IJNS4_10UnderscoreESZ_SZ_EEEEENS4_13SM90_TMA_LOADENS4_14ComposedLayoutINS4_7SwizzleILi3ELi4ELi3EEENS4_18smem_ptr_flag_bitsILi8EEENSV_INS5_IJNSA_ILi8EEESE_EEENS5_IJSE_SB_EEEEEEEvNS4_8identityES12_S1C_vS1D_EENS_8epilogue10collective18CollectiveEpilogueINS1F_23Sm100TmaWarpSpecializedILi1ELi1ELi64ELb0ELb0EEEJSG_NS5_IJNSV_ISE_SB_EENSV_ISF_SB_EEEEESH_SI_SH_SI_NS1F_6fusion15FusionCallbacksIS1J_NS1N_17LinearCombinationISH_fSH_fLNS_15FloatRoundStyleE2EEESG_S1M_JEEENS4_5SM1004TMEM4LOAD26SM100_TMEM_LOAD_32dp32b64xES12_NS13_INS14_ILi2ELi4ELi3EEES17_NSV_INS5_IJS18_SF_EEENS5_IJSF_SB_EEEEEEENS4_39AutoVectorizingCopyWithAssumedAlignmentILi128EEENS4_14SM90_TMA_STOREES21_S23_S23_EEEvvEEEEvNT_6ParamsE --------------------------
	.section	.nv.info._ZN7cutlass13device_kernelINS_4gemm6kernel13GemmUniversalIN4cute5tupleIJiiiiEEENS1_10collective13CollectiveMmaINS1_35MainloopSm100TmaUmmaWarpSpecializedILi8ELi2ELi4ENS5_IJNS4_1CILi1EEESB_SB_EEEEENS5_IJNSA_ILi128EEENSA_ILi64EEESE_EEENS_12float_e5m2_tENS5_IJlSB_lEEESH_SI_NS4_8TiledMMAINS4_8MMA_AtomIJNS4_10MMA_TraitsINS4_19SM100_MMA_F8F6F4_SSEJSH_SH_fSE_SF_NS4_17integral_constantINS4_4UMMA5MajorELSP_0EEESQ_NSN_INSO_7ScaleInELSR_0EEESS_EEEEEENS4_6LayoutISC_NS5_IJNSA_ILi0EEESW_SW_EEEEENS5_IJNS4_10UnderscoreESZ_SZ_EEEEENS4_13SM90_TMA_LOADENS4_14ComposedLayoutINS4_7SwizzleILi3ELi4ELi3EEENS4_18smem_ptr_flag_bitsILi8EEENSV_INS5_IJNSA_ILi8EEESE_EEENS5_IJSE_SB_EEEEEEEvNS4_8identityES12_S1C_vS1D_EENS_8epilogue10collective18CollectiveEpilogueINS1F_23Sm100TmaWarpSpecializedILi1ELi1ELi64ELb0ELb0EEEJSG_NS5_IJNSV_ISE_SB_EENSV_ISF_SB_EEEEESH_SI_SH_SI_NS1F_6fusion15FusionCallbacksIS1J_NS1N_17LinearCombinationISH_fSH_fLNS_15FloatRoundStyleE2EEESG_S1M_JEEENS4_5SM1004TMEM4LOAD26SM100_TMEM_LOAD_32dp32b64xES12_NS13_INS14_ILi2ELi4ELi3EEES17_NSV_INS5_IJS18_SF_EEENS5_IJSF_SB_EEEEEEENS4_39AutoVectorizingCopyWithAssumedAlignmentILi128EEENS4_14SM90_TMA_STOREES21_S23_S23_EEEvvEEEEvNT_6ParamsE,"",@"SHT_CUDA_INFO"
	.sectionflags	@""
	.align	4


	//----- nvinfo : EIATTR_CUDA_API_VERSION
	.align		4
        /*0000*/ 	.byte	0x04, 0x37
        /*0002*/ 	.short	(.L_31 - .L_30)
.L_30:
        /*0004*/ 	.word	0x00000082


	//----- nvinfo : EIATTR_KPARAM_INFO
	.align		4
.L_31:
        /*0008*/ 	.byte	0x04, 0x17
        /*000a*/ 	.short	(.L_33 - .L_32)
.L_32:
        /*000c*/ 	.word	0x00000000
        /*0010*/ 	.short	0x0000
        /*0012*/ 	.short	0x0000
        /*0014*/ 	.byte	0x00, 0xf0, 0x01, 0x20


	//----- nvinfo : EIATTR_AT_ENTRY_FRAGMENTS
	.align		4
.L_33:
        /*0018*/ 	.byte	0x04, 0x4f
        /*001a*/ 	.short	(.L_35 - .L_34)


	//   ....[0]....
.L_34:
        /*001c*/ 	.word	0x00000006


	//----- nvinfo : EIATTR_RESERVED_SMEM_USED
	.align		4
.L_35:
        /*0020*/ 	.byte	0x01, 0x41
	.zero		2


	//----- nvinfo : EIATTR_SPARSE_MMA_MASK
	.align		4
        /*0024*/ 	.byte	0x03, 0x50
        /*0026*/ 	.short	0x0000


	//----- nvinfo : EIATTR_TCGEN05_1CTA_USED
	.align		4
        /*0028*/ 	.byte	0x01, 0x51
	.zero		2


	//----- nvinfo : EIATTR_MAXREG_COUNT
	.align		4
        /*002c*/ 	.byte	0x03, 0x1b
        /*002e*/ 	.short	0x00ff


	//----- nvinfo : EIATTR_NUM_BARRIERS
	.align		4
        /*0030*/ 	.byte	0x02, 0x4c
        /*0032*/ 	.byte	0x07
	.zero		1


	//----- nvinfo : EIATTR_EXTERNS
	.align		4
        /*0034*/ 	.byte	0x04, 0x0f
        /*0036*/ 	.short	(.L_37 - .L_36)


	//   ....[0]....
	.align		4
.L_36:
        /*0038*/ 	.word	index@(__assertfail)


	//----- nvinfo : EIATTR_MERCURY_ISA_VERSION
	.align		4
.L_37:
        /*003c*/ 	.byte	0x03, 0x5f
        /*003e*/ 	.short	0x0101


	//----- nvinfo : EIATTR_INT_WARP_WIDE_INSTR_OFFSETS
	.align		4
        /*0040*/ 	.byte	0x04, 0x31
        /*0042*/ 	.short	(.L_39 - .L_38)


	//   ....[0]....
.L_38:
        /*0044*/ 	.word	0x00001e00


	//   ....[1]....
        /*0048*/ 	.word	0x00003a90


	//   ....[2]....
        /*004c*/ 	.word	0x00003ab0


	//   ....[3]....
        /*0050*/ 	.word	0x00003ae0


	//   ....[4]....
        /*0054*/ 	.word	0x000044f0


	//   ....[5]....
        /*0058*/ 	.word	0x000045e0


	//----- nvinfo : EIATTR_COOP_GROUP_MASK_REGIDS
	.align		4
.L_39:
        /*005c*/ 	.byte	0x04, 0x29
        /*005e*/ 	.short	(.L_41 - .L_40)


	//   ....[0]....
.L_40:
        /*0060*/ 	.word	0xffffffff


	//   ....[1]....
        /*0064*/ 	.word	0xffffffff


	//   ....[2]....
        /*0068*/ 	.word	0xffffffff


	//   ....[3]....
        /*006c*/ 	.word	0xffffffff


	//   ....[4]....
        /*0070*/ 	.word	0xffffffff


	//   ....[5]....
        /*0074*/ 	.word	0xffffffff


	//   ....[6]....
        /*0078*/ 	.word	0xffffffff


	//   ....[7]....
        /*007c*/ 	.word	0xffffffff


	//   ....[8]....
        /*0080*/ 	.word	0xffffffff


	//   ....[9]....
        /*0084*/ 	.word	0xffffffff


	//   ....[10]....
        /*0088*/ 	.word	0xffffffff


	//   ....[11]....
        /*008c*/ 	.word	0xffffffff


	//   ....[12]....
        /*0090*/ 	.word	0xffffffff


	//----- nvinfo : EIATTR_COOP_GROUP_INSTR_OFFSETS
	.align		4
.L_41:
        /*0094*/ 	.byte	0x04, 0x28
        /*0096*/ 	.short	(.L_43 - .L_42)


	//   ....[0]....
.L_42:
        /*0098*/ 	.word	0x00000090


	//   ....[1]....
        /*009c*/ 	.word	0x000004d0


	//   ....[2]....
        /*00a0*/ 	.word	0x000006c0


	//   ....[3]....
        /*00a4*/ 	.word	0x00000800


	//   ....[4]....
        /*00a8*/ 	.word	0x00000900


	//   ....[5]....
        /*00ac*/ 	.word	0x00000a70


	//   ....[6]....
        /*00b0*/ 	.word	0x00000c10


	//   ....[7]....
        /*00b4*/ 	.word	0x00001ce0


	//   ....[8]....
        /*00b8*/ 	.word	0x00002d00


	//   ....[9]....
        /*00bc*/ 	.word	0x00002f10


	//   ....[10]....
        /*00c0*/ 	.word	0x00002f40


	//   ....[11]....
        /*00c4*/ 	.word	0x00003970


	//   ....[12]....
        /*00c8*/ 	.word	0x00003ba0


	//----- nvinfo : EIATTR_VRC_CTA_INIT_COUNT
	.align		4
.L_43:
        /*00cc*/ 	.byte	0x02, 0x4a
        /*00ce*/ 	.byte	0x80
	.zero		1


	//----- nvinfo : EIATTR_SYSCALL_OFFSETS
	.align		4
        /*00d0*/ 	.byte	0x04, 0x46
        /*00d2*/ 	.short	(.L_45 - .L_44)


	//   ....[0]....
.L_44:
        /*00d4*/ 	.word	0x00004fd0


	//   ....[1]....
        /*00d8*/ 	.word	0x00005110


	//   ....[2]....
        /*00dc*/ 	.word	0x000058b0


	//----- nvinfo : EIATTR_MBARRIER_INSTR_OFFSETS
	.align		4
.L_45:
        /*00e0*/ 	.byte	0x04, 0x39
        /*00e2*/ 	.short	(.L_47 - .L_46)


	//   ....[0]....
.L_46:
        /*00e4*/ 	.word	0x000005b0
        /*00e8*/ 	.word	0x000000ff
        /*00ec*/ 	.word	0x00000000
        /*00f0*/ 	.short	0x0100
        /*00f2*/ 	.byte	0x05
	.zero		1


	//   ....[1]....
        /*00f4*/ 	.word	0x000005c0
        /*00f8*/ 	.word	0x000000ff
        /*00fc*/ 	.word	0x00000040
        /*0100*/ 	.short	0x0100
        /*0102*/ 	.byte	0x05
	.zero		1


	//   ....[2]....
        /*0104*/ 	.word	0x000005d0
        /*0108*/ 	.word	0x000000ff
        /*010c*/ 	.word	0x00000008
        /*0110*/ 	.short	0x0100
        /*0112*/ 	.byte	0x05
	.zero		1


	//   ....[3]....
        /*0114*/ 	.word	0x000005e0
        /*0118*/ 	.word	0x000000ff
        /*011c*/ 	.word	0x00000048
        /*0120*/ 	.short	0x0100
        /*0122*/ 	.byte	0x05
	.zero		1


	//   ....[4]....
        /*0124*/ 	.word	0x000005f0
        /*0128*/ 	.word	0x000000ff
        /*012c*/ 	.word	0x00000010
        /*0130*/ 	.short	0x0100
        /*0132*/ 	.byte	0x05
	.zero		1


	//   ....[5]....
        /*0134*/ 	.word	0x00000600
        /*0138*/ 	.word	0x000000ff
        /*013c*/ 	.word	0x00000050
        /*0140*/ 	.short	0x0100
        /*0142*/ 	.byte	0x05
	.zero		1


	//   ....[6]....
        /*0144*/ 	.word	0x00000610
        /*0148*/ 	.word	0x000000ff
        /*014c*/ 	.word	0x00000018
        /*0150*/ 	.short	0x0100
        /*0152*/ 	.byte	0x05
	.zero		1


	//   ....[7]....
        /*0154*/ 	.word	0x00000620
        /*0158*/ 	.word	0x000000ff
        /*015c*/ 	.word	0x00000058
        /*0160*/ 	.short	0x0100
        /*0162*/ 	.byte	0x05
	.zero		1


	//   ....[8]....
        /*0164*/ 	.word	0x00000630
        /*0168*/ 	.word	0x000000ff
        /*016c*/ 	.word	0x00000020
        /*0170*/ 	.short	0x0100
        /*0172*/ 	.byte	0x05
	.zero		1


	//   ....[9]....
        /*0174*/ 	.word	0x00000640
        /*0178*/ 	.word	0x000000ff
        /*017c*/ 	.word	0x00000060
        /*0180*/ 	.short	0x0100
        /*0182*/ 	.byte	0x05
	.zero		1


	//   ....[10]....
        /*0184*/ 	.word	0x00000650
        /*0188*/ 	.word	0x000000ff
        /*018c*/ 	.word	0x00000028
        /*0190*/ 	.short	0x0100
        /*0192*/ 	.byte	0x05
	.zero		1


	//   ....[11]....
        /*0194*/ 	.word	0x00000660
        /*0198*/ 	.word	0x000000ff
        /*019c*/ 	.word	0x00000068
        /*01a0*/ 	.short	0x0100
        /*01a2*/ 	.byte	0x05
	.zero		1


	//   ....[12]....
        /*01a4*/ 	.word	0x00000670
        /*01a8*/ 	.word	0x000000ff
        /*01ac*/ 	.word	0x00000030
        /*01b0*/ 	.short	0x0100
        /*01b2*/ 	.byte	0x05
	.zero		1


	//   ....[13]....
        /*01b4*/ 	.word	0x00000680
        /*01b8*/ 	.word	0x000000ff
        /*01bc*/ 	.word	0x00000070
        /*01c0*/ 	.short	0x0100
        /*01c2*/ 	.byte	0x05
	.zero		1


	//   ....[14]....
        /*01c4*/ 	.word	0x00000690
        /*01c8*/ 	.word	0x000000ff
        /*01cc*/ 	.word	0x00000038
        /*01d0*/ 	.short	0x0100
        /*01d2*/ 	.byte	0x05
	.zero		1


	//   ....[15]....
        /*01d4*/ 	.word	0x000006a0
        /*01d8*/ 	.word	0x000000ff
        /*01dc*/ 	.word	0x00000078
        /*01e0*/ 	.short	0x0100
        /*01e2*/ 	.byte	0x05
	.zero		1


	//   ....[16]....
        /*01e4*/ 	.word	0x000007d0
        /*01e8*/ 	.word	0x000000ff
        /*01ec*/ 	.word	0x00000080
        /*01f0*/ 	.short	0x0100
        /*01f2*/ 	.byte	0x06
	.zero		1


	//   ....[17]....
        /*01f4*/ 	.word	0x000007e0
        /*01f8*/ 	.word	0x000000ff
        /*01fc*/ 	.word	0x00000088
        /*0200*/ 	.short	0x0100
        /*0202*/ 	.byte	0x06
	.zero		1


	//   ....[18]....
        /*0204*/ 	.word	0x000008d0
        /*0208*/ 	.word	0x000000ff
        /*020c*/ 	.word	0x00000090
        /*0210*/ 	.short	0x0100
        /*0212*/ 	.byte	0x05
	.zero		1


	//   ....[19]....
        /*0214*/ 	.word	0x000008e0
        /*0218*/ 	.word	0x000000ff
        /*021c*/ 	.word	0x00000098
        /*0220*/ 	.short	0x0100
        /*0222*/ 	.byte	0x05
	.zero		1


	//   ....[20]....
        /*0224*/ 	.word	0x00000a20
        /*0228*/ 	.word	0x000000ff
        /*022c*/ 	.word	0x000000a0
        /*0230*/ 	.short	0x0100
        /*0232*/ 	.byte	0x05
	.zero		1


	//   ....[21]....
        /*0234*/ 	.word	0x00000a30
        /*0238*/ 	.word	0x000000ff
        /*023c*/ 	.word	0x000000b0
        /*0240*/ 	.short	0x0100
        /*0242*/ 	.byte	0x05
	.zero		1


	//   ....[22]....
        /*0244*/ 	.word	0x00000a40
        /*0248*/ 	.word	0x000000ff
        /*024c*/ 	.word	0x000000a8
        /*0250*/ 	.short	0x0100
        /*0252*/ 	.byte	0x05
	.zero		1


	//   ....[23]....
        /*0254*/ 	.word	0x00000a50
        /*0258*/ 	.word	0x000000ff
        /*025c*/ 	.word	0x000000b8
        /*0260*/ 	.short	0x0100
        /*0262*/ 	.byte	0x05
	.zero		1


	//   ....[24]....
        /*0264*/ 	.word	0x00000b80
        /*0268*/ 	.word	0x000000ff
        /*026c*/ 	.word	0x000000c0
        /*0270*/ 	.short	0x0100
        /*0272*/ 	.byte	0x06
	.zero		1


	//   ....[25]....
        /*0274*/ 	.word	0x00000b90
        /*0278*/ 	.word	0x000000ff
        /*027c*/ 	.word	0x000000e0
        /*0280*/ 	.short	0x0100
        /*0282*/ 	.byte	0x06
	.zero		1


	//   ....[26]....
        /*0284*/ 	.word	0x00000ba0
        /*0288*/ 	.word	0x000000ff
        /*028c*/ 	.word	0x000000c8
        /*0290*/ 	.short	0x0100
        /*0292*/ 	.byte	0x06
	.zero		1


	//   ....[27]....
        /*0294*/ 	.word	0x00000bb0
        /*0298*/ 	.word	0x000000ff
        /*029c*/ 	.word	0x000000e8
        /*02a0*/ 	.short	0x0100
        /*02a2*/ 	.byte	0x06
	.zero		1


	//   ....[28]....
        /*02a4*/ 	.word	0x00000bc0
        /*02a8*/ 	.word	0x000000ff
        /*02ac*/ 	.word	0x000000d0
        /*02b0*/ 	.short	0x0100
        /*02b2*/ 	.byte	0x06
	.zero		1


	//   ....[29]....
        /*02b4*/ 	.word	0x00000bd0
        /*02b8*/ 	.word	0x000000ff
        /*02bc*/ 	.word	0x000000f0
        /*02c0*/ 	.short	0x0100
        /*02c2*/ 	.byte	0x06
	.zero		1


	//   ....[30]....
        /*02c4*/ 	.word	0x00000be0
        /*02c8*/ 	.word	0x000000ff
        /*02cc*/ 	.word	0x000000d8
        /*02d0*/ 	.short	0x0100
        /*02d2*/ 	.byte	0x06
	.zero		1


	//   ....[31]....
        /*02d4*/ 	.word	0x00000bf0
        /*02d8*/ 	.word	0x000000ff
        /*02dc*/ 	.word	0x000000f8
        /*02e0*/ 	.short	0x0100
        /*02e2*/ 	.byte	0x06
	.zero		1


	//   ....[32]....
        /*02e4*/ 	.word	0x00000ce0
        /*02e8*/ 	.word	0x000000ff
        /*02ec*/ 	.word	0x00000100
        /*02f0*/ 	.short	0x0100
        /*02f2*/ 	.byte	0x05
	.zero		1


	//   ....[33]....
        /*02f4*/ 	.word	0x00000cf0
        /*02f8*/ 	.word	0x000000ff
        /*02fc*/ 	.word	0x00000110
        /*0300*/ 	.short	0x0100
        /*0302*/ 	.byte	0x05
	.zero		1


	//   ....[34]....
        /*0304*/ 	.word	0x00000d00
        /*0308*/ 	.word	0x000000ff
        /*030c*/ 	.word	0x00000108
        /*0310*/ 	.short	0x0100
        /*0312*/ 	.byte	0x05
	.zero		1


	//   ....[35]....
        /*0314*/ 	.word	0x00000d10
        /*0318*/ 	.word	0x000000ff
        /*031c*/ 	.word	0x00000118
        /*0320*/ 	.short	0x0100
        /*0322*/ 	.byte	0x05
	.zero		1


	//   ....[36]....
        /*0324*/ 	.word	0x000015e0
        /*0328*/ 	.word	0x00000003
        /*032c*/ 	.word	0x00000110
        /*0330*/ 	.short	0x010a
        /*0332*/ 	.byte	0xff
	.zero		1


	//   ....[37]....
        /*0334*/ 	.word	0x00001610
        /*0338*/ 	.word	0x00000003
        /*033c*/ 	.word	0x00000100
        /*0340*/ 	.short	0x0101
        /*0342*/ 	.byte	0xff
	.zero		1


	//   ....[38]....
        /*0344*/ 	.word	0x000016e0
        /*0348*/ 	.word	0x000000ff
        /*034c*/ 	.word	0x00000040
        /*0350*/ 	.short	0x010a
        /*0352*/ 	.byte	0x08
	.zero		1


	//   ....[39]....
        /*0354*/ 	.word	0x00001780
        /*0358*/ 	.word	0x000000ff
        /*035c*/ 	.word	0x00000040
        /*0360*/ 	.short	0x010a
        /*0362*/ 	.byte	0x21
	.zero		1


	//   ....[40]....
        /*0364*/ 	.word	0x000018d0
        /*0368*/ 	.word	0x000000ff
        /*036c*/ 	.word	0x00000040
        /*0370*/ 	.short	0x010a
        /*0372*/ 	.byte	0x08
	.zero		1


	//   ....[41]....
        /*0374*/ 	.word	0x000019e0
        /*0378*/ 	.word	0x000000ff
        /*037c*/ 	.word	0x00000098
        /*0380*/ 	.short	0x0101
        /*0382*/ 	.byte	0x04
	.zero		1


	//   ....[42]....
        /*0384*/ 	.word	0x00001a00
        /*0388*/ 	.word	0x000000ff
        /*038c*/ 	.word	0x00000040
        /*0390*/ 	.short	0x010a
        /*0392*/ 	.byte	0x08
	.zero		1


	//   ....[43]....
        /*0394*/ 	.word	0x00001a80
        /*0398*/ 	.word	0x000000ff
        /*039c*/ 	.word	0x00000040
        /*03a0*/ 	.short	0x010a
        /*03a2*/ 	.byte	0x11
	.zero		1


	//   ....[44]....
        /*03a4*/ 	.word	0x00001bd0
        /*03a8*/ 	.word	0x000000ff
        /*03ac*/ 	.word	0x00000040
        /*03b0*/ 	.short	0x010a
        /*03b2*/ 	.byte	0x08
	.zero		1


	//   ....[45]....
        /*03b4*/ 	.word	0x00001d10
        /*03b8*/ 	.word	0x00000002
        /*03bc*/ 	.word	0x000000a0
        /*03c0*/ 	.short	0x010a
        /*03c2*/ 	.byte	0xff
	.zero		1


	//   ....[46]....
        /*03c4*/ 	.word	0x00001dd0
        /*03c8*/ 	.word	0x00000002
        /*03cc*/ 	.word	0x00000000
        /*03d0*/ 	.short	0x0101
        /*03d2*/ 	.byte	0xff
	.zero		1


	//   ....[47]....
        /*03d4*/ 	.word	0x00002330
        /*03d8*/ 	.word	0x000000ff
        /*03dc*/ 	.word	0x00000000
        /*03e0*/ 	.short	0x010a
        /*03e2*/ 	.byte	0x05
	.zero		1


	//   ....[48]....
        /*03e4*/ 	.word	0x000023c0
        /*03e8*/ 	.word	0x000000ff
        /*03ec*/ 	.word	0x00000000
        /*03f0*/ 	.short	0x010a
        /*03f2*/ 	.byte	0x05
	.zero		1


	//   ....[49]....
        /*03f4*/ 	.word	0x00002450
        /*03f8*/ 	.word	0x000000ff
        /*03fc*/ 	.word	0x00000000
        /*0400*/ 	.short	0x010a
        /*0402*/ 	.byte	0x05
	.zero		1


	//   ....[50]....
        /*0404*/ 	.word	0x000024e0
        /*0408*/ 	.word	0x000000ff
        /*040c*/ 	.word	0x00000000
        /*0410*/ 	.short	0x010a
        /*0412*/ 	.byte	0x05
	.zero		1


	//   ....[51]....
        /*0414*/ 	.word	0x00002570
        /*0418*/ 	.word	0x000000ff
        /*041c*/ 	.word	0x00000000
        /*0420*/ 	.short	0x010a
        /*0422*/ 	.byte	0x05
	.zero		1


	//   ....[52]....
        /*0424*/ 	.word	0x00002600
        /*0428*/ 	.word	0x000000ff
        /*042c*/ 	.word	0x00000000
        /*0430*/ 	.short	0x010a
        /*0432*/ 	.byte	0x05
	.zero		1


	//   ....[53]....
        /*0434*/ 	.word	0x00002690
        /*0438*/ 	.word	0x000000ff
        /*043c*/ 	.word	0x00000000
        /*0440*/ 	.short	0x010a
        /*0442*/ 	.byte	0x05
	.zero		1


	//   ....[54]....
        /*0444*/ 	.word	0x00002730
        /*0448*/ 	.word	0x00000000
        /*044c*/ 	.word	0x00000000
        /*0450*/ 	.short	0x010a
        /*0452*/ 	.byte	0xff
	.zero		1


	//   ....[55]....
        /*0454*/ 	.word	0x00002850
        /*0458*/ 	.word	0x00000000
        /*045c*/ 	.word	0x00000100
        /*0460*/ 	.short	0x010a
        /*0462*/ 	.byte	0xff
	.zero		1


	//   ....[56]....
        /*0464*/ 	.word	0x000028b0
        /*0468*/ 	.word	0x00000004
        /*046c*/ 	.word	0x00000000
        /*0470*/ 	.short	0x0101
        /*0472*/ 	.byte	0xff
	.zero		1


	//   ....[57]....
        /*0474*/ 	.word	0x000028d0
        /*0478*/ 	.word	0x000000ff
        /*047c*/ 	.word	0x000000b0
        /*0480*/ 	.short	0x010a
        /*0482*/ 	.byte	0x05
	.zero		1


	//   ....[58]....
        /*0484*/ 	.word	0x000029f0
        /*0488*/ 	.word	0x00000000
        /*048c*/ 	.word	0x000000a0
        /*0490*/ 	.short	0x010a
        /*0492*/ 	.byte	0xff
	.zero		1


	//   ....[59]....
        /*0494*/ 	.word	0x00002b00
        /*0498*/ 	.word	0x00000000
        /*049c*/ 	.word	0x00000000
        /*04a0*/ 	.short	0x0101
        /*04a2*/ 	.byte	0xff
	.zero		1


	//   ....[60]....
        /*04a4*/ 	.word	0x00002b90
        /*04a8*/ 	.word	0x000000ff
        /*04ac*/ 	.word	0x000000b0
        /*04b0*/ 	.short	0x0106
        /*04b2*/ 	.byte	0x05
	.zero		1


	//   ....[61]....
        /*04b4*/ 	.word	0x00002bb0
        /*04b8*/ 	.word	0x000000ff
        /*04bc*/ 	.word	0x000000b0
        /*04c0*/ 	.short	0x010a
        /*04c2*/ 	.byte	0x05
	.zero		1


	//   ....[62]....
        /*04c4*/ 	.word	0x00002c40
        /*04c8*/ 	.word	0x000000ff
        /*04cc*/ 	.word	0x000000b0
        /*04d0*/ 	.short	0x0106
        /*04d2*/ 	.byte	0x04
	.zero		1


	//   ....[63]....
        /*04d4*/ 	.word	0x00002c80
        /*04d8*/ 	.word	0x00000000
        /*04dc*/ 	.word	0x000000b0
        /*04e0*/ 	.short	0x010a
        /*04e2*/ 	.byte	0xff
	.zero		1


	//   ....[64]....
        /*04e4*/ 	.word	0x000031c0
        /*04e8*/ 	.word	0x00000000
        /*04ec*/ 	.word	0x000000a0
        /*04f0*/ 	.short	0x010a
        /*04f2*/ 	.byte	0xff
	.zero		1


	//   ....[65]....
        /*04f4*/ 	.word	0x000032d0
        /*04f8*/ 	.word	0x00000003
        /*04fc*/ 	.word	0x00000000
        /*0500*/ 	.short	0x0101
        /*0502*/ 	.byte	0xff
	.zero		1


	//   ....[66]....
        /*0504*/ 	.word	0x000032e0
        /*0508*/ 	.word	0x000000ff
        /*050c*/ 	.word	0x00000000
        /*0510*/ 	.short	0x010a
        /*0512*/ 	.byte	0x06
	.zero		1


	//   ....[67]....
        /*0514*/ 	.word	0x00003300
        /*0518*/ 	.word	0x000000ff
        /*051c*/ 	.word	0x000000e0
        /*0520*/ 	.short	0x010a
        /*0522*/ 	.byte	0x07
	.zero		1


	//   ....[68]....
        /*0524*/ 	.word	0x000033d0
        /*0528*/ 	.word	0x000000ff
        /*052c*/ 	.word	0x00000000
        /*0530*/ 	.short	0x010a
        /*0532*/ 	.byte	0x06
	.zero		1


	//   ....[69]....
        /*0534*/ 	.word	0x00003500
        /*0538*/ 	.word	0x000000ff
        /*053c*/ 	.word	0x00000000
        /*0540*/ 	.short	0x010a
        /*0542*/ 	.byte	0x1a
	.zero		1


	//   ....[70]....
        /*0544*/ 	.word	0x000037a0
        /*0548*/ 	.word	0x000000ff
        /*054c*/ 	.word	0x00000000
        /*0550*/ 	.short	0x010a
        /*0552*/ 	.byte	0x06
	.zero		1


	//   ....[71]....
        /*0554*/ 	.word	0x00003830
        /*0558*/ 	.word	0x000000ff
        /*055c*/ 	.word	0x00000000
        /*0560*/ 	.short	0x010a
        /*0562*/ 	.byte	0x06
	.zero		1


	//   ....[72]....
        /*0564*/ 	.word	0x000038c0
        /*0568*/ 	.word	0x000000ff
        /*056c*/ 	.word	0x00000000
        /*0570*/ 	.short	0x010a
        /*0572*/ 	.byte	0x06
	.zero		1


	//   ....[73]....
        /*0574*/ 	.word	0x00003950
        /*0578*/ 	.word	0x000000ff
        /*057c*/ 	.word	0x00000000
        /*0580*/ 	.short	0x010a
        /*0582*/ 	.byte	0x07
	.zero		1


	//   ....[74]....
        /*0584*/ 	.word	0x00003d90
        /*0588*/ 	.word	0x00000000
        /*058c*/ 	.word	0x000000a0
        /*0590*/ 	.short	0x010a
        /*0592*/ 	.byte	0xff
	.zero		1


	//   ....[75]....
        /*0594*/ 	.word	0x00003e80
        /*0598*/ 	.word	0x00000000
        /*059c*/ 	.word	0x00000000
        /*05a0*/ 	.short	0x0101
        /*05a2*/ 	.byte	0xff
	.zero		1


	//   ....[76]....
        /*05a4*/ 	.word	0x000041a0
        /*05a8*/ 	.word	0x000000ff
        /*05ac*/ 	.word	0x00000098
        /*05b0*/ 	.short	0x010a
        /*05b2*/ 	.byte	0x06
	.zero		1


	//   ....[77]....
        /*05b4*/ 	.word	0x00004320
        /*05b8*/ 	.word	0x000000ff
        /*05bc*/ 	.word	0x00000088
        /*05c0*/ 	.short	0x010a
        /*05c2*/ 	.byte	0x06
	.zero		1


	//   ....[78]....
        /*05c4*/ 	.word	0x00004650
        /*05c8*/ 	.word	0x000000ff
        /*05cc*/ 	.word	0x00000080
        /*05d0*/ 	.short	0x010b
        /*05d2*/ 	.byte	0x06
	.zero		1


	//   ....[79]....
        /*05d4*/ 	.word	0x00004670
        /*05d8*/ 	.word	0x000000ff
        /*05dc*/ 	.word	0x00000000
        /*05e0*/ 	.short	0x0101
        /*05e2*/ 	.byte	0x25
	.zero		1


	//   ....[80]....
        /*05e4*/ 	.word	0x000046b0
        /*05e8*/ 	.word	0x00000000
        /*05ec*/ 	.word	0x00000088
        /*05f0*/ 	.short	0x010a
        /*05f2*/ 	.byte	0xff
	.zero		1


	//   ....[81]....
        /*05f4*/ 	.word	0x000049e0
        /*05f8*/ 	.word	0x00000000
        /*05fc*/ 	.word	0x000000a0
        /*0600*/ 	.short	0x010a
        /*0602*/ 	.byte	0xff
	.zero		1


	//   ....[82]....
        /*0604*/ 	.word	0x00004af0
        /*0608*/ 	.word	0x00000000
        /*060c*/ 	.word	0x00000000
        /*0610*/ 	.short	0x0101
        /*0612*/ 	.byte	0xff
	.zero		1


	//   ....[83]....
        /*0614*/ 	.word	0x00005490
        /*0618*/ 	.word	0x000000ff
        /*061c*/ 	.word	0x00000080
        /*0620*/ 	.short	0x010a
        /*0622*/ 	.byte	0x2b
	.zero		1


	//   ....[84]....
        /*0624*/ 	.word	0x000054a0
        /*0628*/ 	.word	0x0000009c
        /*062c*/ 	.word	0x000000c0
        /*0630*/ 	.short	0x010a
        /*0632*/ 	.byte	0xff
	.zero		1


	//   ....[85]....
        /*0634*/ 	.word	0x00005630
        /*0638*/ 	.word	0x000000ff
        /*063c*/ 	.word	0x00000080
        /*0640*/ 	.short	0x010a
        /*0642*/ 	.byte	0x2b
	.zero		1


	//   ....[86]....
        /*0644*/ 	.word	0x00005730
        /*0648*/ 	.word	0x000000ff
        /*064c*/ 	.word	0x00000000
        /*0650*/ 	.short	0x0101
        /*0652*/ 	.byte	0x04
	.zero		1


	//   ....[87]....
        /*0654*/ 	.word	0x00005790
        /*0658*/ 	.word	0x0000009c
        /*065c*/ 	.word	0x000000c0
        /*0660*/ 	.short	0x010a
        /*0662*/ 	.byte	0xff
	.zero		1


	//   ....[88]....
        /*0664*/ 	.word	0x00005b50
        /*0668*/ 	.word	0x000000ff
        /*066c*/ 	.word	0x00000000
        /*0670*/ 	.short	0x0101
        /*0672*/ 	.byte	0x05
	.zero		1


	//   ....[89]....
        /*0674*/ 	.word	0x00006c00
        /*0678*/ 	.word	0x00000003
        /*067c*/ 	.word	0x00000110
        /*0680*/ 	.short	0x010a
        /*0682*/ 	.byte	0xff
	.zero		1


	//   ....[90]....
        /*0684*/ 	.word	0x00006c60
        /*0688*/ 	.word	0x00000002
        /*068c*/ 	.word	0x00000040
        /*0690*/ 	.short	0x010a
        /*0692*/ 	.byte	0xff
	.zero		1


	//   ....[91]....
        /*0694*/ 	.word	0x00006cc0
        /*0698*/ 	.word	0x00000002
        /*069c*/ 	.word	0x00000040
        /*06a0*/ 	.short	0x010a
        /*06a2*/ 	.byte	0xff
	.zero		1


	//   ....[92]....
        /*06a4*/ 	.word	0x00006d10
        /*06a8*/ 	.word	0x00000002
        /*06ac*/ 	.word	0x000000a0
        /*06b0*/ 	.short	0x010a
        /*06b2*/ 	.byte	0xff
	.zero		1


	//   ....[93]....
        /*06b4*/ 	.word	0x00006d70
        /*06b8*/ 	.word	0x00000000
        /*06bc*/ 	.word	0x00000000
        /*06c0*/ 	.short	0x010a
        /*06c2*/ 	.byte	0xff
	.zero		1


	//   ....[94]....
        /*06c4*/ 	.word	0x00006dd0
        /*06c8*/ 	.word	0x00000000
        /*06cc*/ 	.word	0x00000000
        /*06d0*/ 	.short	0x010a
        /*06d2*/ 	.byte	0xff
	.zero		1


	//   ....[95]....
        /*06d4*/ 	.word	0x00006e30
        /*06d8*/ 	.word	0x00000000
        /*06dc*/ 	.word	0x00000000
        /*06e0*/ 	.short	0x010a
        /*06e2*/ 	.byte	0xff
	.zero		1


	//   ....[96]....
        /*06e4*/ 	.word	0x00006e90
        /*06e8*/ 	.word	0x00000000
        /*06ec*/ 	.word	0x00000000
        /*06f0*/ 	.short	0x010a
        /*06f2*/ 	.byte	0xff
	.zero		1


	//   ....[97]....
        /*06f4*/ 	.word	0x00006ef0
        /*06f8*/ 	.word	0x00000000
        /*06fc*/ 	.word	0x00000000
        /*0700*/ 	.short	0x010a
        /*0702*/ 	.byte	0xff
	.zero		1


	//   ....[98]....
        /*0704*/ 	.word	0x00006f50
        /*0708*/ 	.word	0x00000000
        /*070c*/ 	.word	0x00000000
        /*0710*/ 	.short	0x010a
        /*0712*/ 	.byte	0xff
	.zero		1


	//   ....[99]....
        /*0714*/ 	.word	0x00006fb0
        /*0718*/ 	.word	0x00000000
        /*071c*/ 	.word	0x00000000
        /*0720*/ 	.short	0x010a
        /*0722*/ 	.byte	0xff
	.zero		1


	//   ....[100]....
        /*0724*/ 	.word	0x00007000
        /*0728*/ 	.word	0x00000000
        /*072c*/ 	.word	0x00000100
        /*0730*/ 	.short	0x010a
        /*0732*/ 	.byte	0xff
	.zero		1


	//   ....[101]....
        /*0734*/ 	.word	0x00007060
        /*0738*/ 	.word	0x00000000
        /*073c*/ 	.word	0x000000b0
        /*0740*/ 	.short	0x010a
        /*0742*/ 	.byte	0xff
	.zero		1


	//   ....[102]....
        /*0744*/ 	.word	0x000070b0
        /*0748*/ 	.word	0x00000000
        /*074c*/ 	.word	0x000000a0
        /*0750*/ 	.short	0x010a
        /*0752*/ 	.byte	0xff
	.zero		1


	//   ....[103]....
        /*0754*/ 	.word	0x00007110
        /*0758*/ 	.word	0x00000000
        /*075c*/ 	.word	0x000000b0
        /*0760*/ 	.short	0x010a
        /*0762*/ 	.byte	0xff
	.zero		1


	//   ....[104]....
        /*0764*/ 	.word	0x00007160
        /*0768*/ 	.word	0x00000000
        /*076c*/ 	.word	0x000000a0
        /*0770*/ 	.short	0x010a
        /*0772*/ 	.byte	0xff
	.zero		1


	//   ....[105]....
        /*0774*/ 	.word	0x000071c0
        /*0778*/ 	.word	0x00000003
        /*077c*/ 	.word	0x000000e0
        /*0780*/ 	.short	0x010a
        /*0782*/ 	.byte	0xff
	.zero		1


	//   ....[106]....
        /*0784*/ 	.word	0x00007220
        /*0788*/ 	.word	0x00000000
        /*078c*/ 	.word	0x00000000
        /*0790*/ 	.short	0x010a
        /*0792*/ 	.byte	0xff
	.zero		1


	//   ....[107]....
        /*0794*/ 	.word	0x00007280
        /*0798*/ 	.word	0x00000000
        /*079c*/ 	.word	0x00000000
        /*07a0*/ 	.short	0x010a
        /*07a2*/ 	.byte	0xff
	.zero		1


	//   ....[108]....
        /*07a4*/ 	.word	0x000072e0
        /*07a8*/ 	.word	0x00000000
        /*07ac*/ 	.word	0x00000000
        /*07b0*/ 	.short	0x010a
        /*07b2*/ 	.byte	0xff
	.zero		1


	//   ....[109]....
        /*07b4*/ 	.word	0x00007340
        /*07b8*/ 	.word	0x00000000
        /*07bc*/ 	.word	0x00000000
        /*07c0*/ 	.short	0x010a
        /*07c2*/ 	.byte	0xff
	.zero		1


	//   ....[110]....
        /*07c4*/ 	.word	0x000073a0
        /*07c8*/ 	.word	0x00000000
        /*07cc*/ 	.word	0x00000000
        /*07d0*/ 	.short	0x010a
        /*07d2*/ 	.byte	0xff
	.zero		1


	//   ....[111]....
        /*07d4*/ 	.word	0x000073f0
        /*07d8*/ 	.word	0x00000000
        /*07dc*/ 	.word	0x000000a0
        /*07e0*/ 	.short	0x010a
        /*07e2*/ 	.byte	0xff
	.zero		1


	//   ....[112]....
        /*07e4*/ 	.word	0x00007450
        /*07e8*/ 	.word	0x00000000
        /*07ec*/ 	.word	0x00000098
        /*07f0*/ 	.short	0x010a
        /*07f2*/ 	.byte	0xff
	.zero		1


	//   ....[113]....
        /*07f4*/ 	.word	0x000074b0
        /*07f8*/ 	.word	0x00000003
        /*07fc*/ 	.word	0x00000088
        /*0800*/ 	.short	0x010a
        /*0802*/ 	.byte	0xff
	.zero		1


	//   ....[114]....
        /*0804*/ 	.word	0x00007500
        /*0808*/ 	.word	0x00000000
        /*080c*/ 	.word	0x000000a0
        /*0810*/ 	.short	0x010a
        /*0812*/ 	.byte	0xff
	.zero		1


	//   ....[115]....
        /*0814*/ 	.word	0x00007560
        /*0818*/ 	.word	0x00000000
        /*081c*/ 	.word	0x00000080
        /*0820*/ 	.short	0x010a
        /*0822*/ 	.byte	0xff
	.zero		1


	//   ....[116]....
        /*0824*/ 	.word	0x000075b0
        /*0828*/ 	.word	0x0000009c
        /*082c*/ 	.word	0x000000c0
        /*0830*/ 	.short	0x010a
        /*0832*/ 	.byte	0xff
	.zero		1


	//----- nvinfo : EIATTR_NUM_MBARRIERS
	.align		4
.L_47:
        /*0834*/ 	.byte	0x03, 0x38
        /*0836*/ 	.short	0x0024


	//----- nvinfo : EIATTR_EXIT_INSTR_OFFSETS
	.align		4
        /*0838*/ 	.byte	0x04, 0x1c
        /*083a*/ 	.short	(.L_49 - .L_48)


	//   ....[0]....
.L_48:
        /*083c*/ 	.word	0x00002760


	//   ....[1]....
        /*0840*/ 	.word	0x00002c50


	//   ....[2]....
        /*0844*/ 	.word	0x00002cb0


	//   ....[3]....
        /*0848*/ 	.word	0x00003bb0


	//   ....[4]....
        /*084c*/ 	.word	0x000046e0


	//   ....[5]....
        /*0850*/ 	.word	0x00004720


	//   ....[6]....
        /*0854*/ 	.word	0x00006bf0


	//----- nvinfo : EIATTR_MAX_THREADS
	.align		4
.L_49:
        /*0858*/ 	.byte	0x04, 0x05
        /*085a*/ 	.short	(.L_51 - .L_50)
.L_50:
        /*085c*/ 	.word	0x00000100
        /*0860*/ 	.word	0x00000001
        /*0864*/ 	.word	0x00000001


	//----- nvinfo : EIATTR_CRS_STACK_SIZE
	.align		4
.L_51:
        /*0868*/ 	.byte	0x04, 0x1e
        /*086a*/ 	.short	(.L_53 - .L_52)
.L_52:
        /*086c*/ 	.word	0x00000000


	//----- nvinfo : EIATTR_CBANK_PARAM_SIZE
	.align		4
.L_53:
        /*0870*/ 	.byte	0x03, 0x19
        /*0872*/ 	.short	0x0800


	//----- nvinfo : EIATTR_PARAM_CBANK
	.align		4
        /*0874*/ 	.byte	0x04, 0x0a
        /*0876*/ 	.short	(.L_55 - .L_54)
	.align		4
.L_54:
        /*0878*/ 	.word	index@(.nv.constant0._ZN7cutlass13device_kernelINS_4gemm6kernel13GemmUniversalIN4cute5tupleIJiiiiEEENS1_10collective13CollectiveMmaINS1_35MainloopSm100TmaUmmaWarpSpecializedILi8ELi2ELi4ENS5_IJNS4_1CILi1EEESB_SB_EEEEENS5_IJNSA_ILi128EEENSA_ILi64EEESE_EEENS_12float_e5m2_tENS5_IJlSB_lEEESH_SI_NS4_8TiledMMAINS4_8MMA_AtomIJNS4_10MMA_TraitsINS4_19SM100_MMA_F8F6F4_SSEJSH_SH_fSE_SF_NS4_17integral_constantINS4_4UMMA5MajorELSP_0EEESQ_NSN_INSO_7ScaleInELSR_0EEESS_EEEEEENS4_6LayoutISC_NS5_IJNSA_ILi0EEESW_SW_EEEEENS5_IJNS4_10UnderscoreESZ_SZ_EEEEENS4_13SM90_TMA_LOADENS4_14ComposedLayoutINS4_7SwizzleILi3ELi4ELi3EEENS4_18smem_ptr_flag_bitsILi8EEENSV_INS5_IJNSA_ILi8EEESE_EEENS5_IJSE_SB_EEEEEEEvNS4_8identityES12_S1C_vS1D_EENS_8epilogue10collective18CollectiveEpilogueINS1F_23Sm100TmaWarpSpecializedILi1ELi1ELi64ELb0ELb0EEEJSG_NS5_IJNSV_ISE_SB_EENSV_ISF_SB_EEEEESH_SI_SH_SI_NS1F_6fusion15FusionCallbacksIS1J_NS1N_17LinearCombinationISH_fSH_fLNS_15FloatRoundStyleE2EEESG_S1M_JEEENS4_5SM1004TMEM4LOAD26SM100_TMEM_LOAD_32dp32b64xES12_NS13_INS14_ILi2ELi4ELi3EEES17_NSV_INS5_IJS18_SF_EEENS5_IJSF_SB_EEEEEEENS4_39AutoVectorizingCopyWithAssumedAlignmentILi128EEENS4_14SM90_TMA_STOREES21_S23_S23_EEEvvEEEEvNT_6ParamsE)
        /*087c*/ 	.short	0x0380
        /*087e*/ 	.short	0x0800


	//----- nvinfo : EIATTR_SW_WAR
	.align		4
.L_55:
        /*0880*/ 	.byte	0x04, 0x36
        /*0882*/ 	.short	(.L_57 - .L_56)
.L_56:
        /*0884*/ 	.word	0x00000008
.L_57:


//--------------------- .nv.callgraph             --------------------------
	.section	.nv.callgraph,"",@"SHT_CUDA_CALLGRAPH"
	.align	4
	.sectionentsize	8
	.align		4
        /*0000*/ 	.word	0x00000000
	.align		4
        /*0004*/ 	.word	0xffffffff
	.align		4
        /*0008*/ 	.word	index@(_ZN7cutlass13device_kernelINS_4gemm6kernel13GemmUniversalIN4cute5tupleIJiiiiEEENS1_10collective13CollectiveMmaINS1_35MainloopSm100TmaUmmaWarpSpecializedILi8ELi2ELi4ENS5_IJNS4_1CILi1EEESB_SB_EEEEENS5_IJNSA_ILi128EEENSA_ILi64EEESE_EEENS_12float_e5m2_tENS5_IJlSB_lEEESH_SI_NS4_8TiledMMAINS4_8MMA_AtomIJNS4_10MMA_TraitsINS4_19SM100_MMA_F8F6F4_SSEJSH_SH_fSE_SF_NS4_17integral_constantINS4_4UMMA5MajorELSP_0EEESQ_NSN_INSO_7ScaleInELSR_0EEESS_EEEEEENS4_6LayoutISC_NS5_IJNSA_ILi0EEESW_SW_EEEEENS5_IJNS4_10UnderscoreESZ_SZ_EEEEENS4_13SM90_TMA_LOADENS4_14ComposedLayoutINS4_7SwizzleILi3ELi4ELi3EEENS4_18smem_ptr_flag_bitsILi8EEENSV_INS5_IJNSA_ILi8EEESE_EEENS5_IJSE_SB_EEEEEEEvNS4_8identityES12_S1C_vS1D_EENS_8epilogue10collective18CollectiveEpilogueINS1F_23Sm100TmaWarpSpecializedILi1ELi1ELi64ELb0ELb0EEEJSG_NS5_IJNSV_ISE_SB_EENSV_ISF_SB_EEEEESH_SI_SH_SI_NS1F_6fusion15FusionCallbacksIS1J_NS1N_17LinearCombinationISH_fSH_fLNS_15FloatRoundStyleE2EEESG_S1M_JEEENS4_5SM1004TMEM4LOAD26SM100_TMEM_LOAD_32dp32b64xES12_NS13_INS14_ILi2ELi4ELi3EEES17_NSV_INS5_IJS18_SF_EEENS5_IJSF_SB_EEEEEEENS4_39AutoVectorizingCopyWithAssumedAlignmentILi128EEENS4_14SM90_TMA_STOREES21_S23_S23_EEEvvEEEEvNT_6ParamsE)
	.align		4
        /*000c*/ 	.word	index@(__assertfail)
	.align		4
        /*0010*/ 	.word	0x00000000
	.align		4
        /*0014*/ 	.word	0xfffffffe
	.align		4
        /*0018*/ 	.word	0x00000000
	.align		4
        /*001c*/ 	.word	0xfffffffd
	.align		4
        /*0020*/ 	.word	0x00000000
	.align		4
        /*0024*/ 	.word	0xfffffffc


//--------------------- .nv.constant4             --------------------------
	.section	.nv.constant4,"a",@progbits
	.align	8
	.align		8
.nv.constant4:
        /*0000*/ 	.dword	__assertfail
	.align		8
        /*0008*/ 	.dword	__unnamed_1
	.align		8
        /*0010*/ 	.dword	__unnamed_2
	.align		8
        /*0018*/ 	.dword	_ZN40_INTERNAL_46dc1f37_4_k_cu_ad06e4c8_327234cuda3std3__45__cpo5beginE
	.align		8
        /*0020*/ 	.dword	_ZN40_INTERNAL_46dc1f37_4_k_cu_ad06e4c8_327234cuda3std3__45__cpo3endE
	.align		8
        /*0028*/ 	.dword	_ZN40_INTERNAL_46dc1f37_4_k_cu_ad06e4c8_327234cuda3std3__45__cpo6cbeginE
	.align		8
        /*0030*/ 	.dword	_ZN40_INTERNAL_46dc1f37_4_k_cu_ad06e4c8_327234cuda3std3__45__cpo4cendE
	.align		8
        /*0038*/ 	.dword	_ZN40_INTERNAL_46dc1f37_4_k_cu_ad06e4c8_327234cuda3std3__442_GLOBAL__N__46dc1f37_4_k_cu_ad06e4c8_327236ignoreE
	.align		8
        /*0040*/ 	.dword	_ZN40_INTERNAL_46dc1f37_4_k_cu_ad06e4c8_327234cuda3std3__419piecewise_constructE
	.align		8
        /*0048*/ 	.dword	_ZN40_INTERNAL_46dc1f37_4_k_cu_ad06e4c8_327234cuda3std3__48in_placeE
	.align		8
        /*0050*/ 	.dword	_ZN40_INTERNAL_46dc1f37_4_k_cu_ad06e4c8_327234cuda3std6ranges3__45__cpo4swapE
	.align		8
        /*0058*/ 	.dword	_ZN40_INTERNAL_46dc1f37_4_k_cu_ad06e4c8_327234cuda3std6ranges3__45__cpo9iter_moveE
	.align		8
        /*0060*/ 	.dword	_ZN40_INTERNAL_46dc1f37_4_k_cu_ad06e4c8_327234cute7productE
	.align		8
        /*0068*/ 	.dword	_ZN40_INTERNAL_46dc1f37_4_k_cu_ad06e4c8_327234cute1_E
	.align		8
        /*0070*/ 	.dword	$str$25
	.align		8
        /*0078*/ 	.dword	$str$26
	.align		8
        /*0080*/ 	.dword	$str$27
	.align		8
        /*0088*/ 	.dword	$str$28


//--------------------- .text._ZN7cutlass13device_kernelINS_4gemm6kernel13GemmUniversalIN4cute5tupleIJiiiiEEENS1_10collective13CollectiveMmaINS1_35MainloopSm100TmaUmmaWarpSpecializedILi8ELi2ELi4ENS5_IJNS4_1CILi1EEESB_SB_EEEEENS5_IJNSA_ILi128EEENSA_ILi64EEESE_EEENS_12float_e5m2_tENS5_IJlSB_lEEESH_SI_NS4_8TiledMMAINS4_8MMA_AtomIJNS4_10MMA_TraitsINS4_19SM100_MMA_F8F6F4_SSEJSH_SH_fSE_SF_NS4_17integral_constantINS4_4UMMA5MajorELSP_0EEESQ_NSN_INSO_7ScaleInELSR_0EEESS_EEEEEENS4_6LayoutISC_NS5_IJNSA_ILi0EEESW_SW_EEEEENS5_IJNS4_10UnderscoreESZ_SZ_EEEEENS4_13SM90_TMA_LOADENS4_14ComposedLayoutINS4_7SwizzleILi3ELi4ELi3EEENS4_18smem_ptr_flag_bitsILi8EEENSV_INS5_IJNSA_ILi8EEESE_EEENS5_IJSE_SB_EEEEEEEvNS4_8identityES12_S1C_vS1D_EENS_8epilogue10collective18CollectiveEpilogueINS1F_23Sm100TmaWarpSpecializedILi1ELi1ELi64ELb0ELb0EEEJSG_NS5_IJNSV_ISE_SB_EENSV_ISF_SB_EEEEESH_SI_SH_SI_NS1F_6fusion15FusionCallbacksIS1J_NS1N_17LinearCombinationISH_fSH_fLNS_15FloatRoundStyleE2EEESG_S1M_JEEENS4_5SM1004TMEM4LOAD26SM100_TMEM_LOAD_32dp32b64xES12_NS13_INS14_ILi2ELi4ELi3EEES17_NSV_INS5_IJS18_SF_EEENS5_IJSF_SB_EEEEEEENS4_39AutoVectorizingCopyWithAssumedAlignmentILi128EEENS4_14SM90_TMA_STOREES21_S23_S23_EEEvvEEEEvNT_6ParamsE --------------------------
	.section	.text._ZN7cutlass13device_kernelINS_4gemm6kernel13GemmUniversalIN4cute5tupleIJiiiiEEENS1_10collective13CollectiveMmaINS1_35MainloopSm100TmaUmmaWarpSpecializedILi8ELi2ELi4ENS5_IJNS4_1CILi1EEESB_SB_EEEEENS5_IJNSA_ILi128EEENSA_ILi64EEESE_EEENS_12float_e5m2_tENS5_IJlSB_lEEESH_SI_NS4_8TiledMMAINS4_8MMA_AtomIJNS4_10MMA_TraitsINS4_19SM100_MMA_F8F6F4_SSEJSH_SH_fSE_SF_NS4_17integral_constantINS4_4UMMA5MajorELSP_0EEESQ_NSN_INSO_7ScaleInELSR_0EEESS_EEEEEENS4_6LayoutISC_NS5_IJNSA_ILi0EEESW_SW_EEEEENS5_IJNS4_10UnderscoreESZ_SZ_EEEEENS4_13SM90_TMA_LOADENS4_14ComposedLayoutINS4_7SwizzleILi3ELi4ELi3EEENS4_18smem_ptr_flag_bitsILi8EEENSV_INS5_IJNSA_ILi8EEESE_EEENS5_IJSE_SB_EEEEEEEvNS4_8identityES12_S1C_vS1D_EENS_8epilogue10collective18CollectiveEpilogueINS1F_23Sm100TmaWarpSpecializedILi1ELi1ELi64ELb0ELb0EEEJSG_NS5_IJNSV_ISE_SB_EENSV_ISF_SB_EEEEESH_SI_SH_SI_NS1F_6fusion15FusionCallbacksIS1J_NS1N_17LinearCombinationISH_fSH_fLNS_15FloatRoundStyleE2EEESG_S1M_JEEENS4_5SM1004TMEM4LOAD26SM100_TMEM_LOAD_32dp32b64xES12_NS13_INS14_ILi2ELi4ELi3EEES17_NSV_INS5_IJS18_SF_EEENS5_IJSF_SB_EEEEEEENS4_39AutoVectorizingCopyWithAssumedAlignmentILi128EEENS4_14SM90_TMA_STOREES21_S23_S23_EEEvvEEEEvNT_6ParamsE,"ax",@progbits
	.align	128
.text._ZN7cutlass13device_kernelINS_4gemm6kernel13GemmUniversalIN4cute5tupleIJiiiiEEENS1_10collective13CollectiveMmaINS1_35MainloopSm100TmaUmmaWarpSpecializedILi8ELi2ELi4ENS5_IJNS4_1CILi1EEESB_SB_EEEEENS5_IJNSA_ILi128EEENSA_ILi64EEESE_EEENS_12float_e5m2_tENS5_IJlSB_lEEESH_SI_NS4_8TiledMMAINS4_8MMA_AtomIJNS4_10MMA_TraitsINS4_19SM100_MMA_F8F6F4_SSEJSH_SH_fSE_SF_NS4_17integral_constantINS4_4UMMA5MajorELSP_0EEESQ_NSN_INSO_7ScaleInELSR_0EEESS_EEEEEENS4_6LayoutISC_NS5_IJNSA_ILi0EEESW_SW_EEEEENS5_IJNS4_10UnderscoreESZ_SZ_EEEEENS4_13SM90_TMA_LOADENS4_14ComposedLayoutINS4_7SwizzleILi3ELi4ELi3EEENS4_18smem_ptr_flag_bitsILi8EEENSV_INS5_IJNSA_ILi8EEESE_EEENS5_IJSE_SB_EEEEEEEvNS4_8identityES12_S1C_vS1D_EENS_8epilogue10collective18CollectiveEpilogueINS1F_23Sm100TmaWarpSpecializedILi1ELi1ELi64ELb0ELb0EEEJSG_NS5_IJNSV_ISE_SB_EENSV_ISF_SB_EEEEESH_SI_SH_SI_NS1F_6fusion15FusionCallbacksIS1J_NS1N_17LinearCombinationISH_fSH_fLNS_15FloatRoundStyleE2EEESG_S1M_JEEENS4_5SM1004TMEM4LOAD26SM100_TMEM_LOAD_32dp32b64xES12_NS13_INS14_ILi2ELi4ELi3EEES17_NSV_INS5_IJS18_SF_EEENS5_IJSF_SB_EEEEEEENS4_39AutoVectorizingCopyWithAssumedAlignmentILi128EEENS4_14SM90_TMA_STOREES21_S23_S23_EEEvvEEEEvNT_6ParamsE:
        .type           _ZN7cutlass13device_kernelINS_4gemm6kernel13GemmUniversalIN4cute5tupleIJiiiiEEENS1_10collective13CollectiveMmaINS1_35MainloopSm100TmaUmmaWarpSpecializedILi8ELi2ELi4ENS5_IJNS4_1CILi1EEESB_SB_EEEEENS5_IJNSA_ILi128EEENSA_ILi64EEESE_EEENS_12float_e5m2_tENS5_IJlSB_lEEESH_SI_NS4_8TiledMMAINS4_8MMA_AtomIJNS4_10MMA_TraitsINS4_19SM100_MMA_F8F6F4_SSEJSH_SH_fSE_SF_NS4_17integral_constantINS4_4UMMA5MajorELSP_0EEESQ_NSN_INSO_7ScaleInELSR_0EEESS_EEEEEENS4_6LayoutISC_NS5_IJNSA_ILi0EEESW_SW_EEEEENS5_IJNS4_10UnderscoreESZ_SZ_EEEEENS4_13SM90_TMA_LOADENS4_14ComposedLayoutINS4_7SwizzleILi3ELi4ELi3EEENS4_18smem_ptr_flag_bitsILi8EEENSV_INS5_IJNSA_ILi8EEESE_EEENS5_IJSE_SB_EEEEEEEvNS4_8identityES12_S1C_vS1D_EENS_8epilogue10collective18CollectiveEpilogueINS1F_23Sm100TmaWarpSpecializedILi1ELi1ELi64ELb0ELb0EEEJSG_NS5_IJNSV_ISE_SB_EENSV_ISF_SB_EEEEESH_SI_SH_SI_NS1F_6fusion15FusionCallbacksIS1J_NS1N_17LinearCombinationISH_fSH_fLNS_15FloatRoundStyleE2EEESG_S1M_JEEENS4_5SM1004TMEM4LOAD26SM100_TMEM_LOAD_32dp32b64xES12_NS13_INS14_ILi2ELi4ELi3EEES17_NSV_INS5_IJS18_SF_EEENS5_IJSF_SB_EEEEEEENS4_39AutoVectorizingCopyWithAssumedAlignmentILi128EEENS4_14SM90_TMA_STOREES21_S23_S23_EEEvvEEEEvNT_6ParamsE,@function
        .size           _ZN7cutlass13device_kernelINS_4gemm6kernel13GemmUniversalIN4cute5tupleIJiiiiEEENS1_10collective13CollectiveMmaINS1_35MainloopSm100TmaUmmaWarpSpecializedILi8ELi2ELi4ENS5_IJNS4_1CILi1EEESB_SB_EEEEENS5_IJNSA_ILi128EEENSA_ILi64EEESE_EEENS_12float_e5m2_tENS5_IJlSB_lEEESH_SI_NS4_8TiledMMAINS4_8MMA_AtomIJNS4_10MMA_TraitsINS4_19SM100_MMA_F8F6F4_SSEJSH_SH_fSE_SF_NS4_17integral_constantINS4_4UMMA5MajorELSP_0EEESQ_NSN_INSO_7ScaleInELSR_0EEESS_EEEEEENS4_6LayoutISC_NS5_IJNSA_ILi0EEESW_SW_EEEEENS5_IJNS4_10UnderscoreESZ_SZ_EEEEENS4_13SM90_TMA_LOADENS4_14ComposedLayoutINS4_7SwizzleILi3ELi4ELi3EEENS4_18smem_ptr_flag_bitsILi8EEENSV_INS5_IJNSA_ILi8EEESE_EEENS5_IJSE_SB_EEEEEEEvNS4_8identityES12_S1C_vS1D_EENS_8epilogue10collective18CollectiveEpilogueINS1F_23Sm100TmaWarpSpecializedILi1ELi1ELi64ELb0ELb0EEEJSG_NS5_IJNSV_ISE_SB_EENSV_ISF_SB_EEEEESH_SI_SH_SI_NS1F_6fusion15FusionCallbacksIS1J_NS1N_17LinearCombinationISH_fSH_fLNS_15FloatRoundStyleE2EEESG_S1M_JEEENS4_5SM1004TMEM4LOAD26SM100_TMEM_LOAD_32dp32b64xES12_NS13_INS14_ILi2ELi4ELi3EEES17_NSV_INS5_IJS18_SF_EEENS5_IJSF_SB_EEEEEEENS4_39AutoVectorizingCopyWithAssumedAlignmentILi128EEENS4_14SM90_TMA_STOREES21_S23_S23_EEEvvEEEEvNT_6ParamsE,(.L_x_140 - _ZN7cutlass13device_kernelINS_4gemm6kernel13GemmUniversalIN4cute5tupleIJiiiiEEENS1_10collective13CollectiveMmaINS1_35MainloopSm100TmaUmmaWarpSpecializedILi8ELi2ELi4ENS5_IJNS4_1CILi1EEESB_SB_EEEEENS5_IJNSA_ILi128EEENSA_ILi64EEESE_EEENS_12float_e5m2_tENS5_IJlSB_lEEESH_SI_NS4_8TiledMMAINS4_8MMA_AtomIJNS4_10MMA_TraitsINS4_19SM100_MMA_F8F6F4_SSEJSH_SH_fSE_SF_NS4_17integral_constantINS4_4UMMA5MajorELSP_0EEESQ_NSN_INSO_7ScaleInELSR_0EEESS_EEEEEENS4_6LayoutISC_NS5_IJNSA_ILi0EEESW_SW_EEEEENS5_IJNS4_10UnderscoreESZ_SZ_EEEEENS4_13SM90_TMA_LOADENS4_14ComposedLayoutINS4_7SwizzleILi3ELi4ELi3EEENS4_18smem_ptr_flag_bitsILi8EEENSV_INS5_IJNSA_ILi8EEESE_EEENS5_IJSE_SB_EEEEEEEvNS4_8identityES12_S1C_vS1D_EENS_8epilogue10collective18CollectiveEpilogueINS1F_23Sm100TmaWarpSpecializedILi1ELi1ELi64ELb0ELb0EEEJSG_NS5_IJNSV_ISE_SB_EENSV_ISF_SB_EEEEESH_SI_SH_SI_NS1F_6fusion15FusionCallbacksIS1J_NS1N_17LinearCombinationISH_fSH_fLNS_15FloatRoundStyleE2EEESG_S1M_JEEENS4_5SM1004TMEM4LOAD26SM100_TMEM_LOAD_32dp32b64xES12_NS13_INS14_ILi2ELi4ELi3EEES17_NSV_INS5_IJS18_SF_EEENS5_IJSF_SB_EEEEEEENS4_39AutoVectorizingCopyWithAssumedAlignmentILi128EEENS4_14SM90_TMA_STOREES21_S23_S23_EEEvvEEEEvNT_6ParamsE)
        .other          _ZN7cutlass13device_kernelINS_4gemm6kernel13GemmUniversalIN4cute5tupleIJiiiiEEENS1_10collective13CollectiveMmaINS1_35MainloopSm100TmaUmmaWarpSpecializedILi8ELi2ELi4ENS5_IJNS4_1CILi1EEESB_SB_EEEEENS5_IJNSA_ILi128EEENSA_ILi64EEESE_EEENS_12float_e5m2_tENS5_IJlSB_lEEESH_SI_NS4_8TiledMMAINS4_8MMA_AtomIJNS4_10MMA_TraitsINS4_19SM100_MMA_F8F6F4_SSEJSH_SH_fSE_SF_NS4_17integral_constantINS4_4UMMA5MajorELSP_0EEESQ_NSN_INSO_7ScaleInELSR_0EEESS_EEEEEENS4_6LayoutISC_NS5_IJNSA_ILi0EEESW_SW_EEEEENS5_IJNS4_10UnderscoreESZ_SZ_EEEEENS4_13SM90_TMA_LOADENS4_14ComposedLayoutINS4_7SwizzleILi3ELi4ELi3EEENS4_18smem_ptr_flag_bitsILi8EEENSV_INS5_IJNSA_ILi8EEESE_EEENS5_IJSE_SB_EEEEEEEvNS4_8identityES12_S1C_vS1D_EENS_8epilogue10collective18CollectiveEpilogueINS1F_23Sm100TmaWarpSpecializedILi1ELi1ELi64ELb0ELb0EEEJSG_NS5_IJNSV_ISE_SB_EENSV_ISF_SB_EEEEESH_SI_SH_SI_NS1F_6fusion15FusionCallbacksIS1J_NS1N_17LinearCombinationISH_fSH_fLNS_15FloatRoundStyleE2EEESG_S1M_JEEENS4_5SM1004TMEM4LOAD26SM100_TMEM_LOAD_32dp32b64xES12_NS13_INS14_ILi2ELi4ELi3EEES17_NSV_INS5_IJS18_SF_EEENS5_IJSF_SB_EEEEEEENS4_39AutoVectorizingCopyWithAssumedAlignmentILi128EEENS4_14SM90_TMA_STOREES21_S23_S23_EEEvvEEEEvNT_6ParamsE,@"STO_CUDA_ENTRY STV_DEFAULT"
_ZN7cutlass13device_kernelINS_4gemm6kernel13GemmUniversalIN4cute5tupleIJiiiiEEENS1_10collective13CollectiveMmaINS1_35MainloopSm100TmaUmmaWarpSpecializedILi8ELi2ELi4ENS5_IJNS4_1CILi1EEESB_SB_EEEEENS5_IJNSA_ILi128EEENSA_ILi64EEESE_EEENS_12float_e5m2_tENS5_IJlSB_lEEESH_SI_NS4_8TiledMMAINS4_8MMA_AtomIJNS4_10MMA_TraitsINS4_19SM100_MMA_F8F6F4_SSEJSH_SH_fSE_SF_NS4_17integral_constantINS4_4UMMA5MajorELSP_0EEESQ_NSN_INSO_7ScaleInELSR_0EEESS_EEEEEENS4_6LayoutISC_NS5_IJNSA_ILi0EEESW_SW_EEEEENS5_IJNS4_10UnderscoreESZ_SZ_EEEEENS4_13SM90_TMA_LOADENS4_14ComposedLayoutINS4_7SwizzleILi3ELi4ELi3EEENS4_18smem_ptr_flag_bitsILi8EEENSV_INS5_IJNSA_ILi8EEESE_EEENS5_IJSE_SB_EEEEEEEvNS4_8identityES12_S1C_vS1D_EENS_8epilogue10collective18CollectiveEpilogueINS1F_23Sm100TmaWarpSpecializedILi1ELi1ELi64ELb0ELb0EEEJSG_NS5_IJNSV_ISE_SB_EENSV_ISF_SB_EEEEESH_SI_SH_SI_NS1F_6fusion15FusionCallbacksIS1J_NS1N_17LinearCombinationISH_fSH_fLNS_15FloatRoundStyleE2EEESG_S1M_JEEENS4_5SM1004TMEM4LOAD26SM100_TMEM_LOAD_32dp32b64xES12_NS13_INS14_ILi2ELi4ELi3EEES17_NSV_INS5_IJS18_SF_EEENS5_IJSF_SB_EEEEEEENS4_39AutoVectorizingCopyWithAssumedAlignmentILi128EEENS4_14SM90_TMA_STOREES21_S23_S23_EEEvvEEEEvNT_6ParamsE:
[----:B------:R-:W1:Y:S01]  /*0000*/  LDC R1, c[0x0][0x37c] ;  /* 0x0000df00ff017b82 */ /* 0x000e620000000800 */
[----:B------:R-:W2:Y:S01]  /*0010*/  S2R R166, SR_TID.X ;  /* 0x0000000000a67919 */ /* 0x000ea20000002100 */
[----:B------:R-:W3:Y:S01]  /*0020*/  LDCU.64 UR4, c[0x0][0x890] ;  /* 0x00011200ff0477ac */ /* 0x000ee20008000a00 */
[----:B------:R-:W-:Y:S02]  /*0030*/  PRMT R164, RZ, 0x7610, R164 ;  /* 0x00007610ffa47816 */ /* 0x000fe400000000a4 */
[----:B------:R-:W-:Y:S01]  /*0040*/  ELECT P5, URZ, PT ;  /* 0x0000000000ff782f */ /* 0x000fe200038a0000 */
[----:B------:R-:W4:Y:S01]  /*0050*/  LDCU.64 UR40, c[0x0][0x358] ;  /* 0x00006b00ff2877ac */ /* 0x000f220008000a00 */
[----:B---3--:R-:W-:-:S04]  /*0060*/  UISETP.NE.U32.AND UP0, UPT, UR4, URZ, UPT ;  /* 0x000000ff0400728c */ /* 0x008fc8000bf05070 */
[----:B------:R-:W-:Y:S01]  /*0070*/  UISETP.NE.AND.EX UP0, UPT, UR5, URZ, UPT, UP0 ;  /* 0x000000ff0500728c */ /* 0x000fe2000bf05300 */
[----:B--2---:R-:W-:-:S05]  /*0080*/  SHF.R.U32.HI R169, RZ, 0x5, R166 ;  /* 0x00000005ffa97819 */ /* 0x004fca00000116a6 */
[----:B------:R-:W2:Y:S02]  /*0090*/  SHFL.IDX PT, R0, R169, RZ, 0x1f ;  /* 0x00001fffa9007589 */ /* 0x000ea400000e0000 */
[----:B--2---:R-:W-:Y:S01]  /*00a0*/  R2UR UR8, R0 ;  /* 0x00000000000872ca */ /* 0x004fe200000e0000 */
[----:B-1--4-:R-:W-:-:S14]  /*00b0*/  BRA.U UP0, `(.L_x_0) ;  /* 0x00000001002c7547 */ /* 0x012fdc000b800000 */
[----:B------:R-:W1:Y:S02]  /*00c0*/  LDCU.64 UR6, c[0x0][0x888] ;  /* 0x00011100ff0677ac */ /* 0x000e640008000a00 */
[----:B-1----:R-:W-:-:S04]  /*00d0*/  UISETP.NE.U32.AND UP0, UPT, UR6, URZ, UPT ;  /* 0x000000ff0600728c */ /* 0x002fc8000bf05070 */
[----:B------:R-:W-:-:S09]  /*00e0*/  UISETP.NE.AND.EX UP0, UPT, UR7, URZ, UPT, UP0 ;  /* 0x000000ff0700728c */ /* 0x000fd2000bf05300 */
[----:B------:R-:W-:Y:S05]  /*00f0*/  BRA.U !UP0, `(.L_x_1) ;  /* 0x0000000108107547 */ /* 0x000fea000b800000 */
[----:B------:R-:W1:Y:S02]  /*0100*/  LDC.64 R2, c[0x0][0x888] ;  /* 0x00022200ff027b82 */ /* 0x000e640000000a00 */
[----:B-1----:R1:W5:Y:S01]  /*0110*/  LDG.E R81, desc[UR40][R2.64] ;  /* 0x0000002802517981 */ /* 0x002362000c1e1900 */
[----:B------:R-:W-:Y:S01]  /*0120*/  HFMA2 R164, -RZ, RZ, 0, 5.9604644775390625e-08 ;  /* 0x00000001ffa47431 */ /* 0x000fe200000001ff */
[----:B------:R-:W-:Y:S05]  /*0130*/  BRA `(.L_x_0) ;  /* 0x00000000000c7947 */ /* 0x000fea0003800000 */
.L_x_1:
[----:B------:R-:W1:Y:S01]  /*0140*/  LDCU UR6, c[0x0][0x880] ;  /* 0x00011000ff0677ac */ /* 0x000e620008000800 */
[----:B------:R-:W-:Y:S01]  /*0150*/  HFMA2 R164, -RZ, RZ, 0, 5.9604644775390625e-08 ;  /* 0x00000001ffa47431 */ /* 0x000fe200000001ff */
[----:B-1----:R-:W-:-:S07]  /*0160*/  MOV R81, UR6 ;  /* 0x0000000600517c02 */ /* 0x002fce0008000f00 */
.L_x_0:
[----:B------:R-:W2:Y:S02]  /*0170*/  LDCU.64 UR6, c[0x0][0x8b0] ;  /* 0x00011600ff0677ac */ /* 0x000ea40008000a00 */
[----:B--2---:R-:W-:-:S04]  /*0180*/  UISETP.NE.U32.AND UP0, UPT, UR6, URZ, UPT ;  /* 0x000000ff0600728c */ /* 0x004fc8000bf05070 */
[----:B------:R-:W-:-:S09]  /*0190*/  UISETP.NE.AND.EX UP0, UPT, UR7, URZ, UPT, UP0 ;  /* 0x000000ff0700728c */ /* 0x000fd2000bf05300 */
[----:B------:R-:W-:Y:S05]  /*01a0*/  BRA.U UP0, `(.L_x_2) ;  /* 0x0000000100247547 */ /* 0x000fea000b800000 */
[----:B------:R-:W2:Y:S02]  /*01b0*/  LDCU.64 UR6, c[0x0][0x8a8] ;  /* 0x00011500ff0677ac */ /* 0x000ea40008000a00 */
[----:B--2---:R-:W-:-:S04]  /*01c0*/  UISETP.NE.U32.AND UP0, UPT, UR6, URZ, UPT ;  /* 0x000000ff0600728c */ /* 0x004fc8000bf05070 */
[----:B------:R-:W-:-:S09]  /*01d0*/  UISETP.NE.AND.EX UP0, UPT, UR7, URZ, UPT, UP0 ;  /* 0x000000ff0700728c */ /* 0x000fd2000bf05300 */
[----:B------:R-:W-:Y:S05]  /*01e0*/  BRA.U !UP0, `(.L_x_3) ;  /* 0x00000001080c7547 */ /* 0x000fea000b800000 */
[----:B------:R-:W2:Y:S02]  /*01f0*/  LDC.64 R78, c[0x0][0x8a8] ;  /* 0x00022a00ff4e7b82 */ /* 0x000ea40000000a00 */
[----:B--2---:R2:W5:Y:S01]  /*0200*/  LDG.E R78, desc[UR40][R78.64] ;  /* 0x000000284e4e7981 */ /* 0x004562000c1e1900 */
[----:B------:R-:W-:Y:S05]  /*0210*/  BRA `(.L_x_2) ;  /* 0x0000000000087947 */ /* 0x000fea0003800000 */
.L_x_3:
[----:B------:R-:W2:Y:S02]  /*0220*/  LDCU UR6, c[0x0][0x8a0] ;  /* 0x00011400ff0677ac */ /* 0x000ea40008000800 */
[----:B--2---:R-:W-:Y:S02]  /*0230*/  MOV R78, UR6 ;  /* 0x00000006004e7c02 */ /* 0x004fe40008000f00 */
.L_x_2:
[----:B------:R-:W-:Y:S01]  /*0240*/  IMAD.U32 R0, RZ, RZ, UR8 ;  /* 0x00000008ff007e24 */ /* 0x000fe2000f8e00ff */
[----:B------:R-:W-:Y:S04]  /*0250*/  BSSY.RECONVERGENT B0, `(.L_x_4) ;  /* 0x000000c000007945 */ /* 0x000fe80003800200 */
[C---:B------:R-:W-:Y:S02]  /*0260*/  ISETP.NE.OR P1, PT, R0.reuse, 0x1, !P5 ;  /* 0x000000010000780c */ /* 0x040fe40006f25670 */
[----:B------:R-:W-:-:S11]  /*0270*/  ISETP.NE.OR P0, PT, R0, 0x3, !P5 ;  /* 0x000000030000780c */ /* 0x000fd60006f05670 */
[----:B------:R-:W-:Y:S05]  /*0280*/  @P1 BRA `(.L_x_5) ;  /* 0x0000000000201947 */ /* 0x000fea0003800000 */
[----:B------:R-:W3:Y:S02]  /*0290*/  LDCU.64 UR6, c[0x0][0x348] ;  /* 0x00006900ff0677ac */ /* 0x000ee40008000a00 */
[----:B---3--:R-:W-:Y:S02]  /*02a0*/  UIADD3 UR10, UP1, UPT, UR6, 0x80, URZ ;  /* 0x00000080060a7890 */ /* 0x008fe4000ff3e0ff */
[----:B------:R-:W-:Y:S02]  /*02b0*/  UIADD3 UR6, UP0, UPT, UR6, 0x180, URZ ;  /* 0x0000018006067890 */ /* 0x000fe4000ff1e0ff */
[----:B------:R-:W-:Y:S02]  /*02c0*/  UIADD3.X UR11, UPT, UPT, URZ, UR7, URZ, UP1, !UPT ;  /* 0x00000007ff0b7290 */ /* 0x000fe40008ffe4ff */
[----:B------:R-:W-:-:S07]  /*02d0*/  UIADD3.X UR7, UPT, UPT, URZ, UR7, URZ, UP0, !UPT ;  /* 0x00000007ff077290 */ /* 0x000fce00087fe4ff */
[----:B------:R3:W-:Y:S02]  /*02e0*/  UTMACCTL.PF [UR10] ;  /* 0x000000000a0079b9 */ /* 0x0007e40008040000 */
[----:B------:R3:W-:Y:S02]  /*02f0*/  UTMACCTL.PF [UR6] ;  /* 0x00000000060079b9 */ /* 0x0007e40008040000 */
[----:B---3--:R-:W-:Y:S01]  /*0300*/  NOP ;  /* 0x0000000000007918 */ /* 0x008fe20000000000 */
.L_x_5:
[----:B------:R-:W-:Y:S05]  /*0310*/  BSYNC.RECONVERGENT B0 ;  /* 0x0000000000007941 */ /* 0x000fea0003800200 */
.L_x_4:
[----:B------:R-:W-:Y:S04]  /*0320*/  BSSY.RECONVERGENT B0, `(.L_x_6) ;  /* 0x000000a000007945 */ /* 0x000fe80003800200 */
        /* <DEDUP_REMOVED lines=9> */
.L_x_7:
[----:B------:R-:W-:Y:S05]  /*03c0*/  BSYNC.RECONVERGENT B0 ;  /* 0x0000000000007941 */ /* 0x000fea0003800200 */
.L_x_6:
[----:B------:R-:W3:Y:S01]  /*03d0*/  LDCU.64 UR6, c[0x0][0x888] ;  /* 0x00011100ff0677ac */ /* 0x000ee20008000a00 */
[----:B------:R-:W-:Y:S02]  /*03e0*/  UISETP.EQ.U32.AND UP1, UPT, UR4, URZ, UPT ;  /* 0x000000ff0400728c */ /* 0x000fe4000bf22070 */
[----:B------:R-:W-:Y:S02]  /*03f0*/  UPLOP3.LUT UP2, UPT, UPT, UPT, UPT, 0x80, 0x8 ;  /* 0x000000000008789c */ /* 0x000fe40003f4f070 */
[----:B---3--:R-:W-:-:S04]  /*0400*/  UISETP.NE.U32.AND UP0, UPT, UR6, URZ, UPT ;  /* 0x000000ff0600728c */ /* 0x008fc8000bf05070 */
[----:B------:R-:W-:-:S04]  /*0410*/  UISETP.NE.AND.EX UP0, UPT, UR7, URZ, UPT, UP0 ;  /* 0x000000ff0700728c */ /* 0x000fc8000bf05300 */
[----:B------:R-:W-:-:S04]  /*0420*/  UISETP.EQ.OR.EX UP3, UPT, UR5, URZ, !UP0, UP1 ;  /* 0x000000ff0500728c */ /* 0x000fc8000c762710 */
[----:B------:R-:W-:-:S05]  /*0430*/  UP2UR UR44, UPR, URZ, 0x8 ;  /* 0x00000008ff2c7883 */ /* 0x000fca0008000000 */
[----:B------:R-:W-:Y:S07]  /*0440*/  BRA.U !UP3, `(.L_x_8) ;  /* 0x000000010b207547 */ /* 0x000fee000b800000 */
[----:B------:R-:W-:Y:S01]  /*0450*/  UISETP.NE.U32.AND UP2, UPT, UR4, URZ, UPT ;  /* 0x000000ff0400728c */ /* 0x000fe2000bf45070 */
[----:B-----5:R-:W-:Y:S01]  /*0460*/  FSETP.NEU.AND P0, PT, R81, RZ, PT ;  /* 0x000000ff5100720b */ /* 0x020fe20003f0d000 */
[----:B------:R-:W-:Y:S02]  /*0470*/  USEL UR4, URZ, 0xffffffff, UP0 ;  /* 0xffffffffff047887 */ /* 0x000fe40008000000 */
[----:B------:R-:W-:-:S10]  /*0480*/  UISETP.NE.AND.EX UP2, UPT, UR5, URZ, UPT, UP2 ;  /* 0x000000ff0500728c */ /* 0x000fd4000bf45320 */
[----:B------:R-:W-:Y:S01]  /*0490*/  VOTEU.ANY UP1, P0 ;  /* 0x0000000000ff7886 */ /* 0x000fe20000020100 */
[----:B------:R-:W-:-:S04]  /*04a0*/  @!UP2 USEL UR4, URZ, 0xffffffff, UP1 ;  /* 0xffffffffff04a887 */ /* 0x000fc80008800000 */
[----:B------:R-:W-:-:S04]  /*04b0*/  ULOP3.LUT UR4, UR4, 0x1, URZ, 0xc0, !UPT ;  /* 0x0000000104047892 */ /* 0x000fc8000f8ec0ff */
[----:B------:R-:W-:-:S11]  /*04c0*/  UISETP.NE.U32.AND UP2, UPT, UR4, 0x1, UPT ;  /* 0x000000010400788c */ /* 0x000fd6000bf45070 */
.L_x_8:
[----:B-1----:R-:W1:Y:S01]  /*04d0*/  SHFL.IDX PT, R2, R169, RZ, 0x1f ;  /* 0x00001fffa9027589 */ /* 0x002e6200000e0000 */
[----:B------:R-:W-:-:S04]  /*04e0*/  UISETP.NE.AND UP1, UPT, UR8, 0x2, UPT ;  /* 0x000000020800788c */ /* 0x000fc8000bf25270 */
[----:B------:R-:W-:Y:S01]  /*04f0*/  USEL UR13, URZ, 0x1, UP1 ;  /* 0x00000001ff0d7887 */ /* 0x000fe20008800000 */
[----:B-1----:R-:W-:-:S13]  /*0500*/  ISETP.NE.AND P0, PT, R2, RZ, PT ;  /* 0x000000ff0200720c */ /* 0x002fda0003f05270 */
[----:B------:R-:W-:Y:S05]  /*0510*/  @P0 BRA `(.L_x_9) ;  /* 0x0000000000680947 */ /* 0x000fea0003800000 */
[----:B------:R-:W1:Y:S01]  /*0520*/  S2UR UR5, SR_CgaCtaId ;  /* 0x00000000000579c3 */ /* 0x000e620000008800 */
[----:B------:R-:W-:Y:S01]  /*0530*/  UMOV UR6, 0x400 ;  /* 0x0000040000067882 */ /* 0x000fe20000000000 */
[----:B------:R-:W-:Y:S01]  /*0540*/  UMOV UR4, 0x1 ;  /* 0x0000000100047882 */ /* 0x000fe20000000000 */
[----:B------:R-:W-:Y:S01]  /*0550*/  ELECT P0, URZ, PT ;  /* 0x0000000000ff782f */ /* 0x000fe20003800000 */
[----:B-1----:R-:W-:Y:S02]  /*0560*/  ULEA UR5, UR5, UR6, 0x18 ;  /* 0x0000000605057291 */ /* 0x002fe4000f8ec0ff */
[----:B------:R-:W-:-:S04]  /*0570*/  UIADD3 UR6, UPT, UPT, -UR4, 0x100000, URZ ;  /* 0x0010000004067890 */ /* 0x000fc8000fffe1ff */
[----:B------:R-:W-:Y:S02]  /*0580*/  USHF.L.U32 UR7, UR6, 0xb, URZ ;  /* 0x0000000b06077899 */ /* 0x000fe400080006ff */
[----:B------:R-:W-:Y:S01]  /*0590*/  USHF.L.U32 UR6, UR6, 0x1, URZ ;  /* 0x0000000106067899 */ /* 0x000fe200080006ff */
[----:B------:R-:W1:Y:S11]  /*05a0*/  FENCE.VIEW.ASYNC.S ;  /* 0x00000000000073c6 */ /* 0x000e760000000000 */
[----:B-1----:R1:W3:Y:S01]  /*05b0*/  SYNCS.EXCH.64 URZ, [UR5], UR6 ;  /* 0x0000000605ff75b2 */ /* 0x0022e20008000100 */
[----:B------:R1:W4:Y:S01]  /*05c0*/  SYNCS.EXCH.64 URZ, [UR5+0x40], UR6 ;  /* 0x0000400605ff75b2 */ /* 0x0003220008000100 */
[----:B------:R1:W1:Y:S01]  /*05d0*/  SYNCS.EXCH.64 URZ, [UR5+0x8], UR6 ;  /* 0x0000080605ff75b2 */ /* 0x0002620008000100 */
        /* <DEDUP_REMOVED lines=13> */
[----:B------:R-:W-:Y:S01]  /*06b0*/  NOP ;  /* 0x0000000000007918 */ /* 0x000fe20000000000 */
.L_x_9:
[----:B------:R-:W2:Y:S01]  /*06c0*/  SHFL.IDX PT, R2, R169, RZ, 0x1f ;  /* 0x00001fffa9027589 */ /* 0x000ea200000e0000 */
[----:B------:R-:W-:Y:S01]  /*06d0*/  NOP ;  /* 0x0000000000007918 */ /* 0x000fe20000000000 */
[----:B--2---:R-:W-:-:S13]  /*06e0*/  ISETP.NE.AND P0, PT, R2, 0x1, PT ;  /* 0x000000010200780c */ /* 0x004fda0003f05270 */
[----:B------:R-:W-:Y:S05]  /*06f0*/  @P0 BRA `(.L_x_10) ;  /* 0x0000000000400947 */ /* 0x000fea0003800000 */
[----:B-1----:R-:W1:Y:S01]  /*0700*/  S2UR UR6, SR_CgaCtaId ;  /* 0x00000000000679c3 */ /* 0x002e620000008800 */
[----:B------:R-:W-:Y:S01]  /*0710*/  UMOV UR7, 0x400 ;  /* 0x0000040000077882 */ /* 0x000fe20000000000 */
[----:B------:R-:W-:Y:S01]  /*0720*/  UMOV UR5, 0x20 ;  /* 0x0000002000057882 */ /* 0x000fe20000000000 */
[----:B------:R-:W-:Y:S01]  /*0730*/  UMOV UR4, 0x80 ;  /* 0x0000008000047882 */ /* 0x000fe20000000000 */
[----:B------:R-:W-:-:S04]  /*0740*/  UIADD3 UR10, UPT, UPT, -UR5, 0x100000, URZ ;  /* 0x00100000050a7890 */ /* 0x000fc8000fffe1ff */
[----:B------:R-:W-:Y:S02]  /*0750*/  USHF.L.U32 UR11, UR10, 0xb, URZ ;  /* 0x0000000b0a0b7899 */ /* 0x000fe400080006ff */
[----:B------:R-:W-:Y:S02]  /*0760*/  USHF.L.U32 UR10, UR10, 0x1, URZ ;  /* 0x000000010a0a7899 */ /* 0x000fe400080006ff */
[----:B------:R-:W-:-:S04]  /*0770*/  UIADD3 UR4, UPT, UPT, -UR4, 0x100000, URZ ;  /* 0x0010000004047890 */ /* 0x000fc8000fffe1ff */
[----:B------:R-:W-:Y:S02]  /*0780*/  USHF.L.U32 UR5, UR4, 0xb, URZ ;  /* 0x0000000b04057899 */ /* 0x000fe400080006ff */
[----:B------:R-:W-:Y:S01]  /*0790*/  USHF.L.U32 UR4, UR4, 0x1, URZ ;  /* 0x0000000104047899 */ /* 0x000fe200080006ff */
[----:B------:R-:W-:Y:S01]  /*07a0*/  ELECT P0, URZ, PT ;  /* 0x0000000000ff782f */ /* 0x000fe20003800000 */
[----:B-1----:R-:W-:Y:S01]  /*07b0*/  ULEA UR6, UR6, UR7, 0x18 ;  /* 0x0000000706067291 */ /* 0x002fe2000f8ec0ff */
[----:B------:R-:W1:Y:S11]  /*07c0*/  FENCE.VIEW.ASYNC.S ;  /* 0x00000000000073c6 */ /* 0x000e760000000000 */
[----:B-1----:R2:W1:Y:S01]  /*07d0*/  SYNCS.EXCH.64 URZ, [UR6+0x80], UR10 ;  /* 0x0000800a06ff75b2 */ /* 0x0024620008000100 */
[----:B------:R2:W1:Y:S02]  /*07e0*/  SYNCS.EXCH.64 URZ, [UR6+0x88], UR4 ;  /* 0x0000880406ff75b2 */ /* 0x0004640008000100 */
[----:B--2---:R-:W-:Y:S01]  /*07f0*/  NOP ;  /* 0x0000000000007918 */ /* 0x004fe20000000000 */
.L_x_10:
[----:B------:R-:W2:Y:S01]  /*0800*/  SHFL.IDX PT, R2, R169, RZ, 0x1f ;  /* 0x00001fffa9027589 */ /* 0x000ea200000e0000 */
[----:B------:R-:W-:Y:S01]  /*0810*/  NOP ;  /* 0x0000000000007918 */ /* 0x000fe20000000000 */
[----:B--2---:R-:W-:-:S13]  /*0820*/  ISETP.NE.AND P0, PT, R2, 0x3, PT ;  /* 0x000000030200780c */ /* 0x004fda0003f05270 */
[----:B------:R-:W-:Y:S05]  /*0830*/  @P0 BRA `(.L_x_11) ;  /* 0x0000000000300947 */ /* 0x000fea0003800000 */
[----:B-1----:R-:W1:Y:S01]  /*0840*/  S2UR UR5, SR_CgaCtaId ;  /* 0x00000000000579c3 */ /* 0x002e620000008800 */
        /* <DEDUP_REMOVED lines=8> */
[----:B-1----:R2:W1:Y:S01]  /*08d0*/  SYNCS.EXCH.64 URZ, [UR5+0x90], UR6 ;  /* 0x0000900605ff75b2 */ /* 0x0024620008000100 */
[----:B------:R2:W1:Y:S02]  /*08e0*/  SYNCS.EXCH.64 URZ, [UR5+0x98], UR6 ;  /* 0x0000980605ff75b2 */ /* 0x0004640008000100 */
[----:B--2---:R-:W-:Y:S01]  /*08f0*/  NOP ;  /* 0x0000000000007918 */ /* 0x004fe20000000000 */
.L_x_11:
[----:B------:R-:W2:Y:S01]  /*0900*/  SHFL.IDX PT, R2, R169, RZ, 0x1f ;  /* 0x00001fffa9027589 */ /* 0x000ea200000e0000 */
[----:B------:R-:W-:Y:S01]  /*0910*/  NOP ;  /* 0x0000000000007918 */ /* 0x000fe20000000000 */
[----:B--2---:R-:W-:-:S13]  /*0920*/  ISETP.NE.AND P0, PT, R2, 0x4, PT ;  /* 0x000000040200780c */ /* 0x004fda0003f05270 */
[----:B------:R-:W-:Y:S05]  /*0930*/  @P0 BRA `(.L_x_12) ;  /* 0x00000000004c0947 */ /* 0x000fea0003800000 */
[----:B-1----:R-:W1:Y:S01]  /*0940*/  S2UR UR5, SR_CgaCtaId ;  /* 0x00000000000579c3 */ /* 0x002e620000008800 */
[----:B------:R-:W-:Y:S01]  /*0950*/  UMOV UR7, 0x100 ;  /* 0x0000010000077882 */ /* 0x000fe20000000000 */
[----:B------:R-:W-:Y:S01]  /*0960*/  UMOV UR6, 0x400 ;  /* 0x0000040000067882 */ /* 0x000fe20000000000 */
[----:B------:R-:W-:Y:S01]  /*0970*/  USEL UR7, UR7, 0xe0, UP2 ;  /* 0x000000e007077887 */ /* 0x000fe20009000000 */
[----:B------:R-:W-:Y:S01]  /*0980*/  UMOV UR4, 0x1 ;  /* 0x0000000100047882 */ /* 0x000fe20000000000 */
[----:B------:R-:W-:Y:S01]  /*0990*/  ELECT P0, URZ, PT ;  /* 0x0000000000ff782f */ /* 0x000fe20003800000 */
[----:B------:R-:W-:-:S04]  /*09a0*/  UIADD3 UR10, UPT, UPT, -UR4, 0x100000, URZ ;  /* 0x00100000040a7890 */ /* 0x000fc8000fffe1ff */
[----:B------:R-:W-:Y:S02]  /*09b0*/  USHF.L.U32 UR11, UR10, 0xb, URZ ;  /* 0x0000000b0a0b7899 */ /* 0x000fe400080006ff */
[----:B------:R-:W-:Y:S02]  /*09c0*/  USHF.L.U32 UR10, UR10, 0x1, URZ ;  /* 0x000000010a0a7899 */ /* 0x000fe400080006ff */
[----:B-1----:R-:W-:Y:S02]  /*09d0*/  ULEA UR5, UR5, UR6, 0x18 ;  /* 0x0000000605057291 */ /* 0x002fe4000f8ec0ff */
[----:B------:R-:W-:-:S04]  /*09e0*/  UIADD3 UR6, UPT, UPT, -UR7, 0x100000, URZ ;  /* 0x0010000007067890 */ /* 0x000fc8000fffe1ff */
[----:B------:R-:W-:Y:S02]  /*09f0*/  USHF.L.U32 UR7, UR6, 0xb, URZ ;  /* 0x0000000b06077899 */ /* 0x000fe400080006ff */
[----:B------:R-:W-:Y:S01]  /*0a00*/  USHF.L.U32 UR6, UR6, 0x1, URZ ;  /* 0x0000000106067899 */ /* 0x000fe200080006ff */
[----:B------:R-:W1:Y:S03]  /*0a10*/  FENCE.VIEW.ASYNC.S ;  /* 0x00000000000073c6 */ /* 0x000e660000000000 */
[----:B-1----:R2:W1:Y:S08]  /*0a20*/  SYNCS.EXCH.64 URZ, [UR5+0xa0], UR10 ;  /* 0x0000a00a05ff75b2 */ /* 0x0024700008000100 */
[----:B------:R2:W1:Y:S01]  /*0a30*/  SYNCS.EXCH.64 URZ, [UR5+0xb0], UR6 ;  /* 0x0000b00605ff75b2 */ /* 0x0004620008000100 */
[----:B------:R2:W1:Y:S01]  /*0a40*/  SYNCS.EXCH.64 URZ, [UR5+0xa8], UR10 ;  /* 0x0000a80a05ff75b2 */ /* 0x0004620008000100 */
[----:B------:R2:W1:Y:S02]  /*0a50*/  SYNCS.EXCH.64 URZ, [UR5+0xb8], UR6 ;  /* 0x0000b80605ff75b2 */ /* 0x0004640008000100 */
[----:B--2---:R-:W-:Y:S01]  /*0a60*/  NOP ;  /* 0x0000000000007918 */ /* 0x004fe20000000000 */
.L_x_12:
        /* <DEDUP_REMOVED lines=18> */
[----:B------:R2:W1:Y:S01]  /*0b90*/  SYNCS.EXCH.64 URZ, [UR6+0xe0], UR4 ;  /* 0x0000e00406ff75b2 */ /* 0x0004620008000100 */
[----:B------:R2:W1:Y:S01]  /*0ba0*/  SYNCS.EXCH.64 URZ, [UR6+0xc8], UR10 ;  /* 0x0000c80a06ff75b2 */ /* 0x0004620008000100 */
[----:B------:R2:W1:Y:S01]  /*0bb0*/  SYNCS.EXCH.64 URZ, [UR6+0xe8], UR4 ;  /* 0x0000e80406ff75b2 */ /* 0x0004620008000100 */
[----:B------:R2:W1:Y:S01]  /*0bc0*/  SYNCS.EXCH.64 URZ, [UR6+0xd0], UR10 ;  /* 0x0000d00a06ff75b2 */ /* 0x0004620008000100 */
[----:B------:R2:W1:Y:S01]  /*0bd0*/  SYNCS.EXCH.64 URZ, [UR6+0xf0], UR4 ;  /* 0x0000f00406ff75b2 */ /* 0x0004620008000100 */
[----:B------:R2:W1:Y:S01]  /*0be0*/  SYNCS.EXCH.64 URZ, [UR6+0xd8], UR10 ;  /* 0x0000d80a06ff75b2 */ /* 0x0004620008000100 */
[----:B------:R2:W1:Y:S02]  /*0bf0*/  SYNCS.EXCH.64 URZ, [UR6+0xf8], UR4 ;  /* 0x0000f80406ff75b2 */ /* 0x0004640008000100 */
[----:B--2---:R-:W-:Y:S01]  /*0c00*/  NOP ;  /* 0x0000000000007918 */ /* 0x004fe20000000000 */
.L_x_13:
        /* <DEDUP_REMOVED lines=14> */
[----:B------:R2:W1:Y:S01]  /*0cf0*/  SYNCS.EXCH.64 URZ, [UR5+0x110], UR6 ;  /* 0x0001100605ff75b2 */ /* 0x0004620008000100 */
[----:B------:R2:W1:Y:S01]  /*0d00*/  SYNCS.EXCH.64 URZ, [UR5+0x108], UR6 ;  /* 0x0001080605ff75b2 */ /* 0x0004620008000100 */
[----:B------:R2:W1:Y:S02]  /*0d10*/  SYNCS.EXCH.64 URZ, [UR5+0x118], UR6 ;  /* 0x0001180605ff75b2 */ /* 0x0004640008000100 */
[----:B--2---:R-:W-:Y:S01]  /*0d20*/  NOP ;  /* 0x0000000000007918 */ /* 0x004fe20000000000 */
.L_x_14:
[----:B-1----:R-:W1:Y:S01]  /*0d30*/  S2UR UR5, SR_CTAID.X ;  /* 0x00000000000579c3 */ /* 0x002e620000002500 */
[----:B------:R-:W-:-:S05]  /*0d40*/  CS2R.32 R165, SR_CgaSize ;  /* 0x0000000000a57805 */ /* 0x000fca0000008a00 */
[----:B------:R-:W-:-:S05]  /*0d50*/  IMAD R165, R165, -0xa0, RZ ;  /* 0xffffff60a5a57824 */ /* 0x000fca00078e02ff */
[----:B------:R-:W-:-:S14]  /*0d60*/  R2UR UR7, R165 ;  /* 0x00000000a50772ca */ /* 0x000fdc00000e0000 */
[----:B------:R-:W2:Y:S01]  /*0d70*/  LDCU UR7, c[0x0][UR7+0x2b0] ;  /* 0x00005600070777ac */ /* 0x000ea20008000800 */
[----:B------:R-:W-:Y:S01]  /*0d80*/  NOP ;  /* 0x0000000000007918 */ /* 0x000fe20000000000 */
[----:B------:R-:W-:-:S05]  /*0d90*/  CS2R.32 R165, SR_CgaSize ;  /* 0x0000000000a57805 */ /* 0x000fca0000008a00 */
[----:B------:R-:W-:-:S05]  /*0da0*/  IMAD R165, R165, -0xa0, RZ ;  /* 0xffffff60a5a57824 */ /* 0x000fca00078e02ff */
[----:B------:R-:W-:-:S14]  /*0db0*/  R2UR UR6, R165 ;  /* 0x00000000a50672ca */ /* 0x000fdc00000e0000 */
[----:B------:R-:W3:Y:S01]  /*0dc0*/  LDCU UR6, c[0x0][UR6+0x2b4] ;  /* 0x00005680060677ac */ /* 0x000ee20008000800 */
[----:B------:R-:W4:Y:S08]  /*0dd0*/  S2UR UR4, SR_CTAID.Y ;  /* 0x00000000000479c3 */ /* 0x000f300000002600 */
[----:B------:R-:W3:Y:S01]  /*0de0*/  LDC R9, c[0x0][0xb24] ;  /* 0x0002c900ff097b82 */ /* 0x000ee20000000800 */
[----:B-1----:R-:W-:-:S02]  /*0df0*/  I2FP.F32.U32 R5, UR5 ;  /* 0x0000000500057c45 */ /* 0x002fc40008201000 */
[----:B------:R-:W-:-:S05]  /*0e00*/  CS2R.32 R3, SR_CgaSize ;  /* 0x0000000000037805 */ /* 0x000fca0000008a00 */
[----:B------:R-:W-:-:S06]  /*0e10*/  IMAD R3, R3, -0xa0, RZ ;  /* 0xffffff6003037824 */ /* 0x000fcc00078e02ff */
[----:B------:R-:W1:Y:S01]  /*0e20*/  LDC R3, c[0x0][R3+0x2a0] ;  /* 0x0000a80003037b82 */ /* 0x000e620000000800 */
[----:B------:R-:W-:Y:S01]  /*0e30*/  MOV R165, UR5 ;  /* 0x0000000500a57c02 */ /* 0x000fe20008000f00 */
[----:B--2---:R-:W-:Y:S01]  /*0e40*/  FMUL R5, R5, UR7 ;  /* 0x0000000705057c20 */ /* 0x004fe20008400000 */
[----:B----4-:R-:W-:Y:S02]  /*0e50*/  I2FP.F32.U32 R4, UR4 ;  /* 0x0000000400047c45 */ /* 0x010fe40008201000 */
[----:B------:R-:W-:-:S05]  /*0e60*/  CS2R.32 R2, SR_CgaSize ;  /* 0x0000000000027805 */ /* 0x000fca0000008a00 */
[----:B------:R-:W-:-:S06]  /*0e70*/  IMAD R2, R2, -0xa0, RZ ;  /* 0xffffff6002027824 */ /* 0x000fcc00078e02ff */
[----:B------:R-:W2:Y:S01]  /*0e80*/  LDC R2, c[0x0][R2+0x2a4] ;  /* 0x0000a90002027b82 */ /* 0x000ea20000000800 */
[----:B------:R-:W4:Y:S01]  /*0e90*/  F2I.U32.TRUNC.NTZ R154, R5 ;  /* 0x00000005009a7305 */ /* 0x000f22000020f000 */
[----:B------:R-:W-:Y:S01]  /*0ea0*/  MOV R155, UR4 ;  /* 0x00000004009b7c02 */ /* 0x000fe20008000f00 */
[----:B---3--:R-:W-:-:S05]  /*0eb0*/  FMUL R4, R4, UR6 ;  /* 0x0000000604047c20 */ /* 0x008fca0008400000 */
[----:B------:R-:W-:Y:S01]  /*0ec0*/  BAR.SYNC.DEFER_BLOCKING 0x0 ;  /* 0x0000000000007b1d */ /* 0x000fe20000010000 */
[----:B------:R-:W-:-:S05]  /*0ed0*/  ISETP.GE.AND P0, PT, R9, 0x1, PT ;  /* 0x000000010900780c */ /* 0x000fca0003f06270 */
[----:B------:R-:W3:Y:S02]  /*0ee0*/  F2I.U32.TRUNC.NTZ R143, R4 ;  /* 0x00000004008f7305 */ /* 0x000ee4000020f000 */
[----:B------:R-:W2:Y:S01]  /*0ef0*/  S2UR UR36, SR_CTAID.Z ;  /* 0x00000000002479c3 */ /* 0x000ea20000002700 */
[----:B----4-:R-:W-:-:S05]  /*0f00*/  IADD3 R154, PT, PT, -R154, RZ, RZ ;  /* 0x000000ff9a9a7210 */ /* 0x010fca0007ffe1ff */
[----:B-1----:R-:W-:Y:S01]  /*0f10*/  IMAD R154, R3, R154, UR5 ;  /* 0x00000005039a7e24 */ /* 0x002fe2000f8e029a */
[----:B---3--:R-:W-:-:S05]  /*0f20*/  IADD3 R143, PT, PT, -R143, RZ, RZ ;  /* 0x000000ff8f8f7210 */ /* 0x008fca0007ffe1ff */
[----:B--2---:R-:W-:Y:S01]  /*0f30*/  IMAD R143, R2, R143, UR4 ;  /* 0x00000004028f7e24 */ /* 0x004fe2000f8e028f */
[----:B------:R-:W-:Y:S06]  /*0f40*/  @!P0 BRA `(.L_x_15) ;  /* 0x0000000000b88947 */ /* 0x000fec0003800000 */
[----:B------:R-:W1:Y:S01]  /*0f50*/  LDC.64 R4, c[0x0][0xb18] ;  /* 0x0002c600ff047b82 */ /* 0x000e620000000a00 */
[----:B------:R-:W-:-:S07]  /*0f60*/  ISETP.NE.AND P0, PT, R9, 0x1, PT ;  /* 0x000000010900780c */ /* 0x000fce0003f05270 */
[----:B------:R-:W2:Y:S08]  /*0f70*/  LDC R10, c[0x0][0xb0c] ;  /* 0x0002c300ff0a7b82 */ /* 0x000eb00000000800 */
[----:B------:R-:W3:Y:S08]  /*0f80*/  LDC R11, c[0x0][0x370] ;  /* 0x0000dc00ff0b7b82 */ /* 0x000ef00000000800 */
[----:B------:R-:W4:Y:S01]  /*0f90*/  LDC R12, c[0x0][0x374] ;  /* 0x0000dd00ff0c7b82 */ /* 0x000f220000000800 */
[----:B-1----:R-:W-:-:S07]  /*0fa0*/  ISETP.NE.AND P1, PT, R4, 0x1, PT ;  /* 0x000000010400780c */ /* 0x002fce0003f25270 */
[----:B------:R-:W3:Y:S01]  /*0fb0*/  LDC.64 R6, c[0x0][0xb10] ;  /* 0x0002c400ff067b82 */ /* 0x000ee20000000a00 */
[----:B--2---:R-:W-:-:S07]  /*0fc0*/  ISETP.NE.AND P2, PT, R10, 0x1, PT ;  /* 0x000000010a00780c */ /* 0x004fce0003f45270 */
[----:B------:R-:W1:Y:S08]  /*0fd0*/  LDC R8, c[0x0][0xb20] ;  /* 0x0002c800ff087b82 */ /* 0x000e700000000800 */
[----:B------:R-:W2:Y:S01]  /*0fe0*/  LDC.64 R2, c[0x0][0xb28] ;  /* 0x0002ca00ff027b82 */ /* 0x000ea20000000a00 */
[----:B----4-:R-:W-:-:S04]  /*0ff0*/  IMAD.HI.U32 R13, R12, R5, RZ ;  /* 0x000000050c0d7227 */ /* 0x010fc800078e00ff */
[----:B------:R-:W-:-:S04]  /*1000*/  IMAD.HI.U32 R5, R155, R5, RZ ;  /* 0x000000059b057227 */ /* 0x000fc800078e00ff */
[----:B---3--:R-:W-:-:S04]  /*1010*/  IMAD.HI.U32 R14, R11, R6, RZ ;  /* 0x000000060b0e7227 */ /* 0x008fc800078e00ff */
[----:B------:R-:W-:Y:S01]  /*1020*/  IMAD.HI.U32 R16, R165, R6, RZ ;  /* 0x00000006a5107227 */ /* 0x000fe200078e00ff */
[-C--:B------:R-:W-:Y:S02]  /*1030*/  @P2 SHF.R.U32.HI R11, RZ, R7.reuse, R14 ;  /* 0x00000007ff0b2219 */ /* 0x080fe4000001160e */
[-C--:B-1----:R-:W-:Y:S02]  /*1040*/  @P1 SHF.R.U32.HI R12, RZ, R8.reuse, R13 ;  /* 0x00000008ff0c1219 */ /* 0x082fe4000001160d */
[----:B------:R-:W-:Y:S02]  /*1050*/  SHF.R.U32.HI R8, RZ, R8, R5 ;  /* 0x00000008ff087219 */ /* 0x000fe40000011605 */
[----:B------:R-:W-:Y:S02]  /*1060*/  SHF.R.U32.HI R16, RZ, R7, R16 ;  /* 0x00000007ff107219 */ /* 0x000fe40000011610 */
[----:B------:R-:W-:Y:S01]  /*1070*/  SEL R5, R155, R8, !P1 ;  /* 0x000000089b057207 */ /* 0x000fe20004800000 */
[----:B--2---:R-:W-:Y:S01]  /*1080*/  IMAD.HI.U32 R14, R12, R2, RZ ;  /* 0x000000020c0e7227 */ /* 0x004fe200078e00ff */
[----:B------:R-:W-:-:S03]  /*1090*/  SEL R7, R165, R16, !P2 ;  /* 0x00000010a5077207 */ /* 0x000fc60005000000 */
[----:B------:R-:W-:Y:S01]  /*10a0*/  IMAD.HI.U32 R6, R11, R2, RZ ;  /* 0x000000020b067227 */ /* 0x000fe200078e00ff */
[----:B------:R-:W-:-:S04]  /*10b0*/  @P0 SHF.R.U32.HI R12, RZ, R3, R14 ;  /* 0x00000003ff0c0219 */ /* 0x000fc8000001160e */
[----:B------:R-:W-:Y:S01]  /*10c0*/  @P0 SHF.R.U32.HI R11, RZ, R3, R6 ;  /* 0x00000003ff0b0219 */ /* 0x000fe20000011606 */
[----:B------:R-:W-:-:S04]  /*10d0*/  IMAD R12, R12, R9, RZ ;  /* 0x000000090c0c7224 */ /* 0x000fc800078e02ff */
[----:B------:R-:W-:Y:S01]  /*10e0*/  IMAD R6, R11, R9, RZ ;  /* 0x000000090b067224 */ /* 0x000fe200078e02ff */
[----:B------:R-:W-:-:S04]  /*10f0*/  ISETP.GE.AND P1, PT, R5, R12, PT ;  /* 0x0000000c0500720c */ /* 0x000fc80003f26270 */
[----:B------:R-:W-:Y:S01]  /*1100*/  ISETP.GE.OR P1, PT, R7, R6, P1 ;  /* 0x000000060700720c */ /* 0x000fe20000f26670 */
[----:B------:R-:W-:-:S05]  /*1110*/  IMAD.HI.U32 R6, R5, R2, RZ ;  /* 0x0000000205067227 */ /* 0x000fca00078e00ff */
[----:B------:R-:W-:-:S04]  /*1120*/  SHF.R.U32.HI R6, RZ, R3, R6 ;  /* 0x00000003ff067219 */ /* 0x000fc80000011606 */
[----:B------:R-:W-:-:S03]  /*1130*/  SEL R6, R5, R6, !P0 ;  /* 0x0000000605067207 */ /* 0x000fc60004000000 */
[----:B------:R-:W-:Y:S01]  /*1140*/  @!P1 IMAD.HI.U32 R8, R7, R2, RZ ;  /* 0x0000000207089227 */ /* 0x000fe200078e00ff */
[----:B------:R-:W-:-:S04]  /*1150*/  IADD3 R2, PT, PT, -R6, RZ, RZ ;  /* 0x000000ff06027210 */ /* 0x000fc80007ffe1ff */
[----:B------:R-:W-:Y:S01]  /*1160*/  @!P1 SHF.R.U32.HI R8, RZ, R3, R8 ;  /* 0x00000003ff089219 */ /* 0x000fe20000011608 */
[----:B------:R-:W-:-:S03]  /*1170*/  IMAD R2, R9, R2, R5 ;  /* 0x0000000209027224 */ /* 0x000fc600078e0205 */
[----:B------:R-:W-:Y:S02]  /*1180*/  @!P1 SEL R3, R7, R8, !P0 ;  /* 0x0000000807039207 */ /* 0x000fe40004000000 */
[----:B------:R-:W-:-:S03]  /*1190*/  IADD3 R8, PT, PT, -R5, RZ, RZ ;  /* 0x000000ff05087210 */ /* 0x000fc60007ffe1ff */
[--C-:B------:R-:W-:Y:S02]  /*11a0*/  @!P1 IMAD.IADD R6, R6, 0x1, -R3.reuse ;  /* 0x0000000106069824 */ /* 0x100fe400078e0a03 */
[----:B------:R-:W-:Y:S01]  /*11b0*/  @!P1 IMAD R3, R2, R11, R3 ;  /* 0x0000000b02039224 */ /* 0x000fe200078e0203 */
[----:B------:R-:W-:Y:S01]  /*11c0*/  IADD3 R2, PT, PT, -R7, RZ, RZ ;  /* 0x000000ff07027210 */ /* 0x000fe20007ffe1ff */
[----:B------:R-:W-:Y:S02]  /*11d0*/  @!P1 IMAD R5, R6, R9, R7 ;  /* 0x0000000906059224 */ /* 0x000fe400078e0207 */
[----:B------:R-:W-:Y:S02]  /*11e0*/  IMAD R8, R4, R8, R155 ;  /* 0x0000000804087224 */ /* 0x000fe400078e029b */
[----:B------:R-:W-:Y:S02]  /*11f0*/  @!P1 IMAD.MOV.U32 R7, RZ, RZ, R3 ;  /* 0x000000ffff079224 */ /* 0x000fe400078e0003 */
[----:B------:R-:W-:-:S02]  /*1200*/  IMAD R2, R10, R2, R165 ;  /* 0x000000020a027224 */ /* 0x000fc400078e02a5 */
[----:B------:R-:W-:Y:S02]  /*1210*/  IMAD R155, R5, R4, R8 ;  /* 0x00000004059b7224 */ /* 0x000fe400078e0208 */
[----:B------:R-:W-:Y:S02]  /*1220*/  IMAD R165, R7, R10, R2 ;  /* 0x0000000a07a57224 */ /* 0x000fe400078e0202 */
.L_x_15:
[----:B------:R-:W1:Y:S01]  /*1230*/  LDCU UR4, c[0x0][0xb30] ;  /* 0x00016600ff0477ac */ /* 0x000e620008000800 */
[----:B------:R-:W2:Y:S08]  /*1240*/  S2UR UR37, SR_CgaCtaId ;  /* 0x00000000002579c3 */ /* 0x000eb00000008800 */
[----:B------:R-:W3:Y:S01]  /*1250*/  LDC R72, c[0x0][0xb24] ;  /* 0x0002c900ff487b82 */ /* 0x000ee20000000800 */
[----:B-1----:R-:W-:-:S09]  /*1260*/  UISETP.NE.AND UP1, UPT, UR4, 0x1, UPT ;  /* 0x000000010400788c */ /* 0x002fd2000bf25270 */
[----:B--2---:R-:W-:Y:S05]  /*1270*/  BRA.U UP1, `(.L_x_16) ;  /* 0x0000000101407547 */ /* 0x004fea000b800000 */
[----:B------:R-:W1:Y:S08]  /*1280*/  LDC.64 R4, c[0x0][0xb10] ;  /* 0x0002c400ff047b82 */ /* 0x000e700000000a00 */
[----:B------:R-:W2:Y:S08]  /*1290*/  LDC.64 R2, c[0x0][0xb18] ;  /* 0x0002c600ff027b82 */ /* 0x000eb00000000a00 */
[----:B------:R-:W4:Y:S08]  /*12a0*/  LDC R6, c[0x0][0xb20] ;  /* 0x0002c800ff067b82 */ /* 0x000f300000000800 */
[----:B------:R-:W3:Y:S01]  /*12b0*/  LDC R8, c[0x0][0xb0c] ;  /* 0x0002c300ff087b82 */ /* 0x000ee20000000800 */
[----:B-1----:R-:W-:-:S05]  /*12c0*/  IMAD.HI.U32 R4, R165, R4, RZ ;  /* 0x00000004a5047227 */ /* 0x002fca00078e00ff */
[----:B------:R-:W-:Y:S01]  /*12d0*/  SHF.R.U32.HI R4, RZ, R5, R4 ;  /* 0x00000005ff047219 */ /* 0x000fe20000011604 */
[----:B--2---:R-:W-:Y:S01]  /*12e0*/  IMAD.HI.U32 R3, R155, R3, RZ ;  /* 0x000000039b037227 */ /* 0x004fe200078e00ff */
[----:B------:R-:W-:-:S04]  /*12f0*/  ISETP.NE.AND P0, PT, R2, 0x1, PT ;  /* 0x000000010200780c */ /* 0x000fc80003f05270 */
[----:B----4-:R-:W-:-:S04]  /*1300*/  SHF.R.U32.HI R6, RZ, R6, R3 ;  /* 0x00000006ff067219 */ /* 0x010fc80000011603 */
[----:B------:R-:W-:Y:S02]  /*1310*/  SEL R3, R155, R6, !P0 ;  /* 0x000000069b037207 */ /* 0x000fe40004000000 */
[----:B---3--:R-:W-:-:S04]  /*1320*/  ISETP.NE.AND P1, PT, R8, 0x1, PT ;  /* 0x000000010800780c */ /* 0x008fc80003f25270 */
[----:B------:R-:W-:-:S05]  /*1330*/  SEL R4, R165, R4, !P1 ;  /* 0x00000004a5047207 */ /* 0x000fca0004800000 */
[----:B------:R-:W-:Y:S02]  /*1340*/  IMAD.IADD R5, R3, 0x1, -R4 ;  /* 0x0000000103057824 */ /* 0x000fe400078e0a04 */
[----:B------:R-:W-:Y:S02]  /*1350*/  IMAD.IADD R3, R4, 0x1, -R3 ;  /* 0x0000000104037824 */ /* 0x000fe400078e0a03 */
[----:B------:R-:W-:Y:S02]  /*1360*/  IMAD R165, R5, R8, R165 ;  /* 0x0000000805a57224 */ /* 0x000fe400078e02a5 */
[----:B------:R-:W-:-:S07]  /*1370*/  IMAD R155, R3, R2, R155 ;  /* 0x00000002039b7224 */ /* 0x000fce00078e029b */
.L_x_16:
[----:B------:R-:W-:Y:S01]  /*1380*/  BAR.SYNC.DEFER_BLOCKING 0x0 ;  /* 0x0000000000007b1d */ /* 0x000fe20000010000 */
[----:B------:R-:W-:Y:S01]  /*1390*/  UISETP.NE.AND UP1, UPT, UR8, 0x2, UPT ;  /* 0x000000020800788c */ /* 0x000fe2000bf25270 */
[----:B------:R-:W-:Y:S02]  /*13a0*/  ISETP.NE.OR P5, PT, R0, 0x2, !P5 ;  /* 0x000000020000780c */ /* 0x000fe40006fa5670 */
[----:B------:R-:W-:-:S06]  /*13b0*/  LOP3.LUT R2, R166, 0x1f, RZ, 0xc0, !PT ;  /* 0x0000001fa6027812 */ /* 0x000fcc00078ec0ff */
[----:B------:R-:W-:Y:S05]  /*13c0*/  BRA.U UP1, `(.L_x_17) ;  /* 0x0000001101ec7547 */ /* 0x000fea000b800000 */
[----:B------:R-:W1:Y:S01]  /*13d0*/  LDCU UR13, c[0x0][0x38c] ;  /* 0x00007180ff0d77ac */ /* 0x000e620008000800 */
[----:B------:R-:W2:Y:S01]  /*13e0*/  LDC R9, c[0x0][0x370] ;  /* 0x0000dc00ff097b82 */ /* 0x000ea20000000800 */
[----:B------:R-:W-:Y:S01]  /*13f0*/  PLOP3.LUT P1, PT, PT, PT, UP2, 0x80, 0x8 ;  /* 0x000000000008781c */ /* 0x000fe20003f2f028 */
[----:B------:R-:W-:Y:S01]  /*1400*/  IMAD.MOV.U32 R15, RZ, RZ, 0x1 ;  /* 0x00000001ff0f7424 */ /* 0x000fe200078e00ff */
[----:B------:R-:W-:Y:S01]  /*1410*/  ISETP.EQ.OR P4, PT, R2, RZ, P5 ;  /* 0x000000ff0200720c */ /* 0x000fe20002f82670 */
[----:B------:R-:W-:Y:S01]  /*1420*/  IMAD.MOV.U32 R14, RZ, RZ, RZ ;  /* 0x000000ffff0e7224 */ /* 0x000fe200078e00ff */
[----:B------:R-:W-:Y:S02]  /*1430*/  PLOP3.LUT P1, PT, P1, PT, PT, 0x8, 0x80 ;  /* 0x000000000080781c */ /* 0x000fe40000f2e170 */
[----:B------:R-:W-:Y:S01]  /*1440*/  CS2R R12, SRZ ;  /* 0x00000000000c7805 */ /* 0x000fe2000001ff00 */
[----:B------:R-:W-:Y:S01]  /*1450*/  IMAD.MOV.U32 R10, RZ, RZ, 0x1 ;  /* 0x00000001ff0a7424 */ /* 0x000fe200078e00ff */
[----:B------:R-:W4:Y:S01]  /*1460*/  LDC R0, c[0x0][0x374] ;  /* 0x0000dd00ff007b82 */ /* 0x000f220000000800 */
[----:B------:R-:W2:Y:S01]  /*1470*/  LDCU.64 UR22, c[0x0][0x348] ;  /* 0x00006900ff1677ac */ /* 0x000ea20008000a00 */
[----:B------:R-:W-:Y:S01]  /*1480*/  UMOV UR6, URZ ;  /* 0x000000ff00067c82 */ /* 0x000fe20008000000 */
[----:B-1----:R-:W-:-:S04]  /*1490*/  UIADD3 UR5, UPT, UPT, UR13, 0x7f, URZ ;  /* 0x0000007f0d057890 */ /* 0x002fc8000fffe0ff */
[----:B------:R-:W-:-:S04]  /*14a0*/  USHF.R.S32.HI UR4, URZ, 0x1f, UR5 ;  /* 0x0000001fff047899 */ /* 0x000fc80008011405 */
[----:B------:R-:W-:-:S04]  /*14b0*/  ULEA.HI UR4, UR4, UR5, URZ, 0x7 ;  /* 0x0000000504047291 */ /* 0x000fc8000f8f38ff */
[----:B------:R-:W-:Y:S02]  /*14c0*/  USHF.R.S32.HI UR15, URZ, 0x7, UR4 ;  /* 0x00000007ff0f7899 */ /* 0x000fe40008011404 */
[----:B------:R-:W-:Y:S02]  /*14d0*/  UIADD3 UR4, UPT, UPT, UR13, -0x1, URZ ;  /* 0xffffffff0d047890 */ /* 0x000fe4000fffe0ff */
[----:B------:R-:W-:Y:S02]  /*14e0*/  UISETP.LT.U32.AND UP0, UPT, UR15, 0x8, UPT ;  /* 0x000000080f00788c */ /* 0x000fe4000bf01070 */
[----:B------:R-:W-:Y:S02]  /*14f0*/  UISETP.GE.U32.AND UP1, UPT, UR4, -0xff, UPT ;  /* 0xffffff010400788c */ /* 0x000fe4000bf26070 */
[----:B------:R-:W-:Y:S02]  /*1500*/  USEL UR14, UR15, 0x8, UP0 ;  /* 0x000000080f0e7887 */ /* 0x000fe40008000000 */
[----:B------:R-:W-:-:S02]  /*1510*/  UIADD3 UR13, UPT, UPT, UR13, 0xfe, URZ ;  /* 0x000000fe0d0d7890 */ /* 0x000fc4000fffe0ff */
[----:B------:R-:W-:Y:S02]  /*1520*/  UIADD3 UR5, UPT, UPT, UR14, -0x1, URZ ;  /* 0xffffffff0e057890 */ /* 0x000fe4000fffe0ff */
[----:B------:R-:W-:-:S03]  /*1530*/  UIADD3 UR7, UPT, UPT, UR15, -UR14, URZ ;  /* 0x8000000e0f077290 */ /* 0x000fc6000fffe0ff */
[----:B------:R-:W-:-:S04]  /*1540*/  @UP1 UIADD3 UR5, UPT, UPT, UR14, URZ, URZ ;  /* 0x000000ff0e051290 */ /* 0x000fc8000fffe0ff */
[----:B--2---:R-:W-:-:S12]  /*1550*/  UIADD3 UR5, UPT, UPT, UR5, 0x1, URZ ;  /* 0x0000000105057890 */ /* 0x004fd8000fffe0ff */
.L_x_35:
[----:B------:R-:W-:Y:S01]  /*1560*/  UISETP.NE.AND UP0, UPT, UR37, URZ, UPT ;  /* 0x000000ff2500728c */ /* 0x000fe2000bf05270 */
[----:B------:R-:W1:Y:S08]  /*1570*/  S2UR UR37, SR_CgaCtaId ;  /* 0x00000000002579c3 */ /* 0x000e700000008800 */
[----:B------:R-:W-:Y:S05]  /*1580*/  BRA.U UP0, `(.L_x_18) ;  /* 0x0000000100347547 */ /* 0x000fea000b800000 */
[----:B------:R-:W2:Y:S01]  /*1590*/  S2R R2, SR_CgaCtaId ;  /* 0x0000000000027919 */ /* 0x000ea20000008800 */
[----:B------:R-:W-:-:S04]  /*15a0*/  MOV R3, 0x400 ;  /* 0x0000040000037802 */ /* 0x000fc80000000f00 */
[----:B--2---:R-:W-:Y:S02]  /*15b0*/  LEA R3, R2, R3, 0x18 ;  /* 0x0000000302037211 */ /* 0x004fe400078ec0ff */
[----:B------:R-:W-:-:S03]  /*15c0*/  SHF.L.U32 R2, R10, 0x1f, RZ ;  /* 0x0000001f0a027819 */ /* 0x000fc600000006ff */
[----:B------:R-:W-:-:S04]  /*15d0*/  IMAD R3, R12, 0x8, R3 ;  /* 0x000000080c037824 */ /* 0x000fc800078e0203 */
[----:B------:R-:W2:Y:S02]  /*15e0*/  SYNCS.PHASECHK.TRANS64.TRYWAIT P0, [R3+URZ+0x110], R2 ;  /* 0x00011002030075a7 */ /* 0x000ea400080011ff */
[----:B--2---:R-:W-:Y:S05]  /*15f0*/  @!P0 BRA `(.L_x_19) ;  /* 0x0000005400808947 */ /* 0x004fea0003800000 */
.L_x_99:
[----:B------:R-:W-:Y:S01]  /*1600*/  VIADD R12, R12, 0x1 ;  /* 0x000000010c0c7836 */ /* 0x000fe20000000000 */
[----:B------:R2:W-:Y:S04]  /*1610*/  SYNCS.ARRIVE.TRANS64.A1T0 RZ, [R3+URZ+0x100], RZ ;  /* 0x000100ff03ff79a7 */ /* 0x0005e800081000ff */
[----:B------:R-:W-:-:S04]  /*1620*/  ISETP.NE.AND P0, PT, R12, 0x2, PT ;  /* 0x000000020c00780c */ /* 0x000fc80003f05270 */
[----:B------:R-:W-:Y:S02]  /*1630*/  SEL R12, R12, RZ, P0 ;  /* 0x000000ff0c0c7207 */ /* 0x000fe40000000000 */
[----:B--2---:R-:W-:-:S04]  /*1640*/  SEL R3, RZ, 0x1, P0 ;  /* 0x00000001ff037807 */ /* 0x004fc80000000000 */
[----:B------:R-:W-:-:S07]  /*1650*/  LOP3.LUT R10, R10, R3, RZ, 0x3c, !PT ;  /* 0x000000030a0a7212 */ /* 0x000fce00078e3cff */
.L_x_18:
[----:B------:R-:W-:Y:S01]  /*1660*/  UMOV UR4, 0x400 ;  /* 0x0000040000047882 */ /* 0x000fe20000000000 */
[----:B------:R-:W-:Y:S01]  /*1670*/  SHF.L.U32 R2, R15, 0x1f, RZ ;  /* 0x0000001f0f027819 */ /* 0x000fe200000006ff */
[----:B-1----:R-:W-:Y:S01]  /*1680*/  ULEA UR4, UR37, UR4, 0x18 ;  /* 0x0000000425047291 */ /* 0x002fe2000f8ec0ff */
[----:B------:R-:W-:Y:S01]  /*1690*/  R2UR UR35, R165 ;  /* 0x00000000a52372ca */ /* 0x000fe200000e0000 */
[----:B------:R-:W-:Y:S01]  /*16a0*/  UISETP.GE.U32.AND UP0, UPT, UR13, 0xff, UPT ;  /* 0x000000ff0d00788c */ /* 0x000fe2000bf06070 */
[----:B------:R-:W-:Y:S01]  /*16b0*/  R2UR UR11, R155 ;  /* 0x000000009b0b72ca */ /* 0x000fe200000e0000 */
[----:B------:R-:W-:Y:S01]  /*16c0*/  ULEA UR8, UR6, UR4, 0x3 ;  /* 0x0000000406087291 */ /* 0x000fe2000f8e18ff */
[----:B------:R-:W-:-:S08]  /*16d0*/  UMOV UR24, URZ ;  /* 0x000000ff00187c82 */ /* 0x000fd00008000000 */
[----:B------:R1:W2:Y:S01]  /*16e0*/  SYNCS.PHASECHK.TRANS64.TRYWAIT P0, [UR8+0x40], R2 ;  /* 0x00004002ff0075a7 */ /* 0x0002a20008001108 */
[----:B------:R-:W-:Y:S02]  /*16f0*/  USHF.L.U32 UR35, UR35, 0x7, URZ ;  /* 0x0000000723237899 */ /* 0x000fe400080006ff */
[----:B------:R-:W-:Y:S01]  /*1700*/  USHF.L.U32 UR11, UR11, 0x6, URZ ;  /* 0x000000060b0b7899 */ /* 0x000fe200080006ff */
[----:B------:R-:W-:Y:S11]  /*1710*/  BRA.U !UP0, `(.L_x_20) ;  /* 0x0000000108a87547 */ /* 0x000ff6000b800000 */
[----:B------:R-:W-:Y:S01]  /*1720*/  UMOV UR16, URZ ;  /* 0x000000ff00107c82 */ /* 0x000fe20008000000 */
[----:B------:R-:W-:-:S05]  /*1730*/  UMOV UR17, UR6 ;  /* 0x0000000600117c82 */ /* 0x000fca0008000000 */
.L_x_25:
[----:B-1----:R-:W-:Y:S01]  /*1740*/  ULEA UR33, UR17, UR4, 0x3 ;  /* 0x0000000411217291 */ /* 0x002fe2000f8e18ff */
[----:B--2---:R-:W-:Y:S01]  /*1750*/  @!P5 MOV R3, 0x6000 ;  /* 0x000060000003d802 */ /* 0x004fe20000000f00 */
[----:B--2---:R-:W-:Y:S10]  /*1760*/  @P0 BRA `(.L_x_21) ;  /* 0x00000000000c0947 */ /* 0x004ff40003800000 */
[----:B------:R-:W-:-:S04]  /*1770*/  SHF.L.U32 R5, R15, 0x1f, RZ ;  /* 0x0000001f0f057819 */ /* 0x000fc800000006ff */
[----:B------:R-:W2:Y:S02]  /*1780*/  SYNCS.PHASECHK.TRANS64.TRYWAIT P0, [UR33+0x40], R5 ;  /* 0x00004005ff0075a7 */ /* 0x000ea40008001121 */
[----:B--2---:R-:W-:Y:S05]  /*1790*/  @!P0 BRA `(.L_x_22) ;  /* 0x00000054002c8947 */ /* 0x004fea0003800000 */
.L_x_21:
[----:B------:R2:W-:Y:S01]  /*17a0*/  @!P5 SYNCS.ARRIVE.TRANS64 RZ, [UR33], R3 ;  /* 0x00000003ffffd9a7 */ /* 0x0005e20008000021 */
[----:B------:R-:W-:Y:S04]  /*17b0*/  BSSY.RECONVERGENT B0, `(.L_x_23) ;  /* 0x0000003000007945 */ /* 0x000fe80003800200 */
[----:B------:R-:W-:Y:S05]  /*17c0*/  @P4 BRA `(.L_x_24) ;  /* 0x0000000000044947 */ /* 0x000fea0003800000 */
[----:B------:R-:W-:Y:S05]  /*17d0*/  BPT.TRAP 0x1 ;  /* 0x000000040000795c */ /* 0x000fea0000300000 */
.L_x_24:
[----:B------:R-:W-:Y:S05]  /*17e0*/  BSYNC.RECONVERGENT B0 ;  /* 0x0000000000007941 */ /* 0x000fea0003800200 */
.L_x_23:
[----:B------:R-:W-:Y:S02]  /*17f0*/  UIADD3 UR6, UPT, UPT, UR17, 0x1, URZ ;  /* 0x0000000111067890 */ /* 0x000fe4000fffe0ff */
[----:B------:R-:W-:Y:S02]  /*1800*/  ULEA UR32, UR17, UR4, 0xe ;  /* 0x0000000411207291 */ /* 0x000fe4000f8e70ff */
[----:B------:R-:W-:Y:S02]  /*1810*/  UISETP.NE.AND UP0, UPT, UR6, 0x8, UPT ;  /* 0x000000080600788c */ /* 0x000fe4000bf05270 */
[----:B------:R-:W-:Y:S02]  /*1820*/  UIADD3 UR26, UP1, UPT, UR22, 0x80, URZ ;  /* 0x00000080161a7890 */ /* 0x000fe4000ff3e0ff */
[----:B------:R-:W-:Y:S02]  /*1830*/  USEL UR9, URZ, 0x1, UP0 ;  /* 0x00000001ff097887 */ /* 0x000fe40008000000 */
[----:B------:R-:W-:-:S02]  /*1840*/  USEL UR6, UR6, URZ, UP0 ;  /* 0x000000ff06067287 */ /* 0x000fc40008000000 */
[----:B------:R-:W-:Y:S02]  /*1850*/  UIADD3 UR20, UP0, UPT, UR22, 0x180, URZ ;  /* 0x0000018016147890 */ /* 0x000fe4000ff1e0ff */
[----:B------:R-:W-:Y:S01]  /*1860*/  ULEA UR8, UR6, UR4, 0x3 ;  /* 0x0000000406087291 */ /* 0x000fe2000f8e18ff */
[----:B------:R-:W-:Y:S01]  /*1870*/  LOP3.LUT R15, R15, UR9, RZ, 0x3c, !PT ;  /* 0x000000090f0f7c12 */ /* 0x000fe2000f8e3cff */
[----:B------:R-:W-:Y:S02]  /*1880*/  USHF.L.U32 UR34, UR16, 0x7, URZ ;  /* 0x0000000710227899 */ /* 0x000fe400080006ff */
[----:B------:R-:W-:Y:S01]  /*1890*/  UIADD3.X UR27, UPT, UPT, URZ, UR23, URZ, UP1, !UPT ;  /* 0x00000017ff1b7290 */ /* 0x000fe20008ffe4ff */
[----:B-1----:R-:W-:Y:S01]  /*18a0*/  SHF.L.U32 R2, R15, 0x1f, RZ ;  /* 0x0000001f0f027819 */ /* 0x002fe200000006ff */
[----:B------:R-:W-:Y:S02]  /*18b0*/  UIADD3 UR32, UPT, UPT, UR32, 0x4400, URZ ;  /* 0x0000440020207890 */ /* 0x000fe4000fffe0ff */
[----:B------:R-:W-:Y:S01]  /*18c0*/  UIADD3.X UR21, UPT, UPT, URZ, UR23, URZ, UP0, !UPT ;  /* 0x00000017ff157290 */ /* 0x000fe200087fe4ff */
[----:B------:R1:W1:Y:S01]  /*18d0*/  SYNCS.PHASECHK.TRANS64.TRYWAIT P0, [UR8+0x40], R2 ;  /* 0x00004002ff0075a7 */ /* 0x0002620008001108 */
[----:B------:R-:W-:Y:S01]  /*18e0*/  ULEA UR8, UR17, UR4, 0xd ;  /* 0x0000000411087291 */ /* 0x000fe2000f8e68ff */
[----:B------:R-:W-:Y:S01]  /*18f0*/  UMOV UR18, 0x0 ;  /* 0x0000000000127882 */ /* 0x000fe20000000000 */
[----:B------:R-:W-:-:S02]  /*1900*/  UMOV UR19, 0x10000000 ;  /* 0x1000000000137882 */ /* 0x000fc40000000000 */
[----:B------:R-:W-:Y:S01]  /*1910*/  UIADD3 UR8, UPT, UPT, UR8, 0x24400, URZ ;  /* 0x0002440008087890 */ /* 0x000fe2000fffe0ff */
[----:B------:R1:W-:Y:S01]  /*1920*/  UTMALDG.3D [UR32], [UR26], desc[UR18] ;  /* 0x000012201a0075b4 */ /* 0x0003e20008011000 */
[----:B------:R-:W-:Y:S01]  /*1930*/  UMOV UR12, UR36 ;  /* 0x00000024000c7c82 */ /* 0x000fe20008000000 */
[----:B------:R-:W-:Y:S01]  /*1940*/  UMOV UR9, UR33 ;  /* 0x0000002100097c82 */ /* 0x000fe20008000000 */
[----:B------:R-:W-:Y:S01]  /*1950*/  UMOV UR10, UR34 ;  /* 0x00000022000a7c82 */ /* 0x000fe20008000000 */
[----:B------:R-:W-:Y:S01]  /*1960*/  UIADD3 UR16, UPT, UPT, UR16, 0x1, URZ ;  /* 0x0000000110107890 */ /* 0x000fe2000fffe0ff */
[----:B------:R-:W-:Y:S01]  /*1970*/  UMOV UR24, UR5 ;  /* 0x0000000500187c82 */ /* 0x000fe20008000000 */
[----:B------:R-:W-:Y:S02]  /*1980*/  UMOV UR17, UR6 ;  /* 0x0000000600117c82 */ /* 0x000fe40008000000 */
[----:B------:R1:W-:Y:S01]  /*1990*/  UTMALDG.3D [UR8], [UR20], desc[UR18] ;  /* 0x00001208140075b4 */ /* 0x0003e20008011000 */
[----:B------:R-:W-:-:S09]  /*19a0*/  UISETP.NE.AND UP0, UPT, UR16, UR5, UPT ;  /* 0x000000051000728c */ /* 0x000fd2000bf05270 */
[----:B------:R-:W-:Y:S05]  /*19b0*/  BRA.U UP0, `(.L_x_25) ;  /* 0xfffffffd00607547 */ /* 0x000fea000b83ffff */
.L_x_20:
[----:B-1----:R-:W-:Y:S01]  /*19c0*/  ULEA UR8, UR6, UR4, 0x3 ;  /* 0x0000000406087291 */ /* 0x002fe2000f8e18ff */
[----:B------:R-:W-:Y:S01]  /*19d0*/  SHF.L.U32 R2, R15, 0x1f, RZ ;  /* 0x0000001f0f027819 */ /* 0x000fe200000006ff */
[----:B------:R-:W-:Y:S01]  /*19e0*/  @!P1 SYNCS.ARRIVE.TRANS64.A1T0 RZ, [UR4+0x98], RZ ;  /* 0x000098ffffff99a7 */ /* 0x000fe20008100004 */
[----:B------:R-:W-:-:S06]  /*19f0*/  UISETP.GT.AND UP0, UPT, UR15, UR14, UPT ;  /* 0x0000000e0f00728c */ /* 0x000fcc000bf04270 */
[----:B--2---:R1:W2:Y:S03]  /*1a00*/  SYNCS.PHASECHK.TRANS64.TRYWAIT P0, [UR8+0x40], R2 ;  /* 0x00004002ff0075a7 */ /* 0x0042a60008001108 */
[----:B------:R-:W-:Y:S05]  /*1a10*/  BRA.U !UP0, `(.L_x_26) ;  /* 0x0000000108ac7547 */ /* 0x000fea000b800000 */
[----:B------:R-:W-:Y:S01]  /*1a20*/  UIADD3 UR21, UPT, UPT, UR7, UR24, URZ ;  /* 0x0000001807157290 */ /* 0x000fe2000fffe0ff */
[----:B------:R-:W-:-:S11]  /*1a30*/  UMOV UR25, UR6 ;  /* 0x0000000600197c82 */ /* 0x000fd60008000000 */
.L_x_31:
[----:B-1----:R-:W-:Y:S01]  /*1a40*/  ULEA UR17, UR25, UR4, 0x3 ;  /* 0x0000000419117291 */ /* 0x002fe2000f8e18ff */
[----:B--2---:R-:W-:Y:S01]  /*1a50*/  @!P5 MOV R3, 0x6000 ;  /* 0x000060000003d802 */ /* 0x004fe20000000f00 */
[----:B--2---:R-:W-:Y:S10]  /*1a60*/  @P0 BRA `(.L_x_27) ;  /* 0x00000000000c0947 */ /* 0x004ff40003800000 */
[----:B------:R-:W-:-:S04]  /*1a70*/  SHF.L.U32 R5, R15, 0x1f, RZ ;  /* 0x0000001f0f057819 */ /* 0x000fc800000006ff */
[----:B------:R-:W2:Y:S02]  /*1a80*/  SYNCS.PHASECHK.TRANS64.TRYWAIT P0, [UR17+0x40], R5 ;  /* 0x00004005ff0075a7 */ /* 0x000ea40008001111 */
[----:B--2---:R-:W-:Y:S05]  /*1a90*/  @!P0 BRA `(.L_x_28) ;  /* 0x0000005000848947 */ /* 0x004fea0003800000 */
.L_x_27:
[----:B------:R2:W-:Y:S01]  /*1aa0*/  @!P5 SYNCS.ARRIVE.TRANS64 RZ, [UR17], R3 ;  /* 0x00000003ffffd9a7 */ /* 0x0005e20008000011 */
[----:B------:R-:W-:Y:S04]  /*1ab0*/  BSSY.RECONVERGENT B0, `(.L_x_29) ;  /* 0x0000003000007945 */ /* 0x000fe80003800200 */
[----:B------:R-:W-:Y:S05]  /*1ac0*/  @P4 BRA `(.L_x_30) ;  /* 0x0000000000044947 */ /* 0x000fea0003800000 */
[----:B------:R-:W-:Y:S05]  /*1ad0*/  BPT.TRAP 0x1 ;  /* 0x000000040000795c */ /* 0x000fea0000300000 */
.L_x_30:
[----:B------:R-:W-:Y:S05]  /*1ae0*/  BSYNC.RECONVERGENT B0 ;  /* 0x0000000000007941 */ /* 0x000fea0003800200 */
.L_x_29:
        /* <DEDUP_REMOVED lines=10> */
[----:B------:R-:W-:Y:S01]  /*1b90*/  UIADD3 UR16, UPT, UPT, UR16, 0x4400, URZ ;  /* 0x0000440010107890 */ /* 0x000fe2000fffe0ff */
[----:B-1----:R-:W-:Y:S01]  /*1ba0*/  SHF.L.U32 R2, R15, 0x1f, RZ ;  /* 0x0000001f0f027819 */ /* 0x002fe200000006ff */
[----:B------:R-:W-:Y:S02]  /*1bb0*/  UIADD3.X UR31, UPT, UPT, URZ, UR23, URZ, UP1, !UPT ;  /* 0x00000017ff1f7290 */ /* 0x000fe40008ffe4ff */
[----:B------:R-:W-:Y:S01]  /*1bc0*/  UIADD3.X UR29, UPT, UPT, URZ, UR23, URZ, UP0, !UPT ;  /* 0x00000017ff1d7290 */ /* 0x000fe200087fe4ff */
[----:B------:R1:W1:Y:S01]  /*1bd0*/  SYNCS.PHASECHK.TRANS64.TRYWAIT P0, [UR8+0x40], R2 ;  /* 0x00004002ff0075a7 */ /* 0x0002620008001108 */
[----:B------:R-:W-:Y:S01]  /*1be0*/  ULEA UR8, UR25, UR4, 0xd ;  /* 0x0000000419087291 */ /* 0x000fe2000f8e68ff */
[----:B------:R-:W-:Y:S01]  /*1bf0*/  UMOV UR26, 0x0 ;  /* 0x00000000001a7882 */ /* 0x000fe20000000000 */
[----:B------:R-:W-:-:S02]  /*1c00*/  UMOV UR27, 0x10000000 ;  /* 0x10000000001b7882 */ /* 0x000fc40000000000 */
[----:B------:R-:W-:Y:S01]  /*1c10*/  UIADD3 UR8, UPT, UPT, UR8, 0x24400, URZ ;  /* 0x0002440008087890 */ /* 0x000fe2000fffe0ff */
[----:B------:R-:W-:Y:S01]  /*1c20*/  UMOV UR19, UR35 ;  /* 0x0000002300137c82 */ /* 0x000fe20008000000 */
[----:B------:R-:W-:Y:S01]  /*1c30*/  UMOV UR20, UR36 ;  /* 0x0000002400147c82 */ /* 0x000fe20008000000 */
[----:B------:R-:W-:Y:S01]  /*1c40*/  UMOV UR12, UR36 ;  /* 0x00000024000c7c82 */ /* 0x000fe20008000000 */
[----:B------:R-:W-:Y:S01]  /*1c50*/  UMOV UR9, UR17 ;  /* 0x0000001100097c82 */ /* 0x000fe20008000000 */
[----:B------:R-:W-:Y:S01]  /*1c60*/  UMOV UR10, UR18 ;  /* 0x00000012000a7c82 */ /* 0x000fe20008000000 */
[----:B------:R1:W-:Y:S01]  /*1c70*/  UTMALDG.3D [UR16], [UR30], desc[UR26] ;  /* 0x00001a101e0075b4 */ /* 0x0003e20008011000 */
[----:B------:R-:W-:Y:S01]  /*1c80*/  UIADD3 UR24, UPT, UPT, UR24, 0x1, URZ ;  /* 0x0000000118187890 */ /* 0x000fe2000fffe0ff */
[----:B------:R-:W-:-:S03]  /*1c90*/  UMOV UR25, UR6 ;  /* 0x0000000600197c82 */ /* 0x000fc60008000000 */
[----:B------:R-:W-:Y:S01]  /*1ca0*/  UISETP.NE.AND UP0, UPT, UR24, UR21, UPT ;  /* 0x000000151800728c */ /* 0x000fe2000bf05270 */
[----:B------:R1:W-:Y:S08]  /*1cb0*/  UTMALDG.3D [UR8], [UR28], desc[UR26] ;  /* 0x00001a081c0075b4 */ /* 0x0003f00008011000 */
[----:B------:R-:W-:Y:S05]  /*1cc0*/  BRA.U UP0, `(.L_x_31) ;  /* 0xfffffffd005c7547 */ /* 0x000fea000b83ffff */
.L_x_26:
[C---:B-1----:R-:W-:Y:S01]  /*1cd0*/  LEA R2, R14.reuse, UR4, 0x3 ;  /* 0x000000040e027c11 */ /* 0x042fe2000f8e18ff */
[----:B------:R-:W-:Y:S01]  /*1ce0*/  NOP ;  /* 0x0000000000007918 */ /* 0x000fe20000000000 */
[----:B--2---:R-:W-:Y:S02]  /*1cf0*/  SHF.L.U32 R3, R13, 0x1f, RZ ;  /* 0x0000001f0d037819 */ /* 0x004fe400000006ff */
[----:B------:R-:W-:Y:S02]  /*1d00*/  LEA R4, R14, UR4, 0x4 ;  /* 0x000000040e047c11 */ /* 0x000fe4000f8e20ff */
[----:B------:R-:W1:Y:S02]  /*1d10*/  SYNCS.PHASECHK.TRANS64.TRYWAIT P0, [R2+URZ+0xa0], R3 ;  /* 0x0000a003020075a7 */ /* 0x000e6400080011ff */
[----:B-1----:R-:W-:Y:S05]  /*1d20*/  @!P0 BRA `(.L_x_32) ;  /* 0x0000004c00f88947 */ /* 0x002fea0003800000 */
.L_x_102:
[----:B------:R-:W2:Y:S01]  /*1d30*/  LDS.128 R4, [R4+0x130] ;  /* 0x0001300004047984 */ /* 0x000ea20000000c00 */
[----:B---3--:R-:W-:Y:S01]  /*1d40*/  ISETP.GE.AND P0, PT, R72, 0x1, PT ;  /* 0x000000014800780c */ /* 0x008fe20003f06270 */
[----:B-1----:R-:W-:Y:S01]  /*1d50*/  VIADD R2, R2, 0xb0 ;  /* 0x000000b002027836 */ /* 0x002fe20000000000 */
[----:B------:R-:W-:Y:S01]  /*1d60*/  @!PT LDS RZ, [RZ] ;  /* 0x00000000fffff984 */ /* 0x000fe20000000800 */
[----:B------:R-:W-:Y:S01]  /*1d70*/  @!PT LDS RZ, [RZ] ;  /* 0x00000000fffff984 */ /* 0x000fe20000000800 */
[----:B------:R-:W-:Y:S01]  /*1d80*/  @!PT LDS RZ, [RZ] ;  /* 0x00000000fffff984 */ /* 0x000fe20000000800 */
[----:B------:R-:W-:Y:S01]  /*1d90*/  @!PT LDS RZ, [RZ] ;  /* 0x00000000fffff984 */ /* 0x000fe20000000800 */
[----:B------:R1:W-:Y:S06]  /*1da0*/  MEMBAR.ALL.CTA ;  /* 0x0000000000007992 */ /* 0x0003ec0000008000 */
[----:B-1----:R-:W1:Y:S01]  /*1db0*/  FENCE.VIEW.ASYNC.S ;  /* 0x00000000000073c6 */ /* 0x002e620000000000 */
[----:B------:R-:W-:-:S04]  /*1dc0*/  PRMT R2, RZ, 0x654, R2 ;  /* 0x00000654ff027816 */ /* 0x000fc80000000002 */
[----:B-1----:R1:W-:Y:S01]  /*1dd0*/  SYNCS.ARRIVE.TRANS64.RED.A1T0 RZ, [R2+URZ], RZ ;  /* 0x000000ff02ff79a7 */ /* 0x0023e200081004ff */
[----:B--2---:R-:W-:-:S13]  /*1de0*/  LOP3.LUT P2, RZ, R6, 0x1, RZ, 0xc0, !PT ;  /* 0x0000000106ff7812 */ /* 0x004fda000784c0ff */
[----:B------:R-:W-:Y:S01]  /*1df0*/  @P2 SHF.R.U32.HI R3, RZ, 0x10, R5 ;  /* 0x00000010ff032819 */ /* 0x000fe20000011605 */
[----:B------:R-:W-:Y:S01]  /*1e00*/  VOTEU.ANY UP0, P2 ;  /* 0x0000000000ff7886 */ /* 0x000fe20001000100 */
[----:B------:R-:W-:Y:S02]  /*1e10*/  @P2 MOV R11, R4 ;  /* 0x00000004000b2202 */ /* 0x000fe40000000f00 */
[----:B------:R-:W-:Y:S02]  /*1e20*/  @P2 R2UR.BROADCAST UR8, R3 ;  /* 0x00000000030822ca */ /* 0x000fe400008e0000 */
[----:B------:R-:W-:-:S11]  /*1e30*/  @P2 LOP3.LUT R8, R5, 0xffff, RZ, 0xc0, !PT ;  /* 0x0000ffff05082812 */ /* 0x000fd600078ec0ff */
[----:B------:R-:W-:Y:S01]  /*1e40*/  @UP0 UMOV UR36, UR8 ;  /* 0x0000000800240c82 */ /* 0x000fe20008000000 */
[----:B-1----:R-:W-:Y:S05]  /*1e50*/  @!P0 BRA `(.L_x_33) ;  /* 0x0000000000b88947 */ /* 0x002fea0003800000 */
[----:B------:R-:W4:Y:S01]  /*1e60*/  LDC.64 R4, c[0x0][0xb18] ;  /* 0x0002c600ff047b82 */ /* 0x000f220000000a00 */
[----:B------:R-:W-:-:S07]  /*1e70*/  ISETP.NE.AND P3, PT, R72, 0x1, PT ;  /* 0x000000014800780c */ /* 0x000fce0003f65270 */
[----:B------:R-:W1:Y:S08]  /*1e80*/  LDC.64 R6, c[0x0][0xb10] ;  /* 0x0002c400ff067b82 */ /* 0x000e700000000a00 */
[----:B------:R-:W2:Y:S08]  /*1e90*/  LDC R16, c[0x0][0xb20] ;  /* 0x0002c800ff107b82 */ /* 0x000eb00000000800 */
[----:B------:R-:W3:Y:S01]  /*1ea0*/  LDC R18, c[0x0][0xb0c] ;  /* 0x0002c300ff127b82 */ /* 0x000ee20000000800 */
[----:B----4-:R-:W-:Y:S01]  /*1eb0*/  IMAD.HI.U32 R17, R0, R5, RZ ;  /* 0x0000000500117227 */ /* 0x010fe200078e00ff */
[----:B------:R-:W-:-:S03]  /*1ec0*/  ISETP.NE.AND P0, PT, R4, 0x1, PT ;  /* 0x000000010400780c */ /* 0x000fc60003f05270 */
[----:B------:R-:W-:-:S03]  /*1ed0*/  IMAD.HI.U32 R5, R8, R5, RZ ;  /* 0x0000000508057227 */ /* 0x000fc600078e00ff */
[----:B------:R-:W4:Y:S01]  /*1ee0*/  LDC.64 R2, c[0x0][0xb28] ;  /* 0x0002ca00ff027b82 */ /* 0x000f220000000a00 */
[----:B-1----:R-:W-:-:S04]  /*1ef0*/  IMAD.HI.U32 R20, R9, R6, RZ ;  /* 0x0000000609147227 */ /* 0x002fc800078e00ff */
[----:B------:R-:W-:Y:S01]  /*1f00*/  IMAD.HI.U32 R22, R11, R6, RZ ;  /* 0x000000060b167227 */ /* 0x000fe200078e00ff */
[----:B------:R-:W-:Y:S02]  /*1f10*/  SHF.R.U32.HI R20, RZ, R7, R20 ;  /* 0x00000007ff147219 */ /* 0x000fe40000011614 */
[-C--:B--2---:R-:W-:Y:S02]  /*1f20*/  SHF.R.U32.HI R17, RZ, R16.reuse, R17 ;  /* 0x00000010ff117219 */ /* 0x084fe40000011611 */
[----:B------:R-:W-:Y:S02]  /*1f30*/  SHF.R.U32.HI R5, RZ, R16, R5 ;  /* 0x00000010ff057219 */ /* 0x000fe40000011605 */
[----:B------:R-:W-:Y:S02]  /*1f40*/  SEL R17, R0, R17, !P0 ;  /* 0x0000001100117207 */ /* 0x000fe40004000000 */
[----:B------:R-:W-:Y:S02]  /*1f50*/  SHF.R.U32.HI R22, RZ, R7, R22 ;  /* 0x00000007ff167219 */ /* 0x000fe40000011616 */
[----:B---3--:R-:W-:-:S02]  /*1f60*/  ISETP.NE.AND P1, PT, R18, 0x1, PT ;  /* 0x000000011200780c */ /* 0x008fc40003f25270 */
[----:B------:R-:W-:Y:S02]  /*1f70*/  SEL R5, R8, R5, !P0 ;  /* 0x0000000508057207 */ /* 0x000fe40004000000 */
[----:B------:R-:W-:Y:S02]  /*1f80*/  SEL R19, R9, R20, !P1 ;  /* 0x0000001409137207 */ /* 0x000fe40004800000 */
[----:B------:R-:W-:Y:S01]  /*1f90*/  SEL R7, R11, R22, !P1 ;  /* 0x000000160b077207 */ /* 0x000fe20004800000 */
[----:B----4-:R-:W-:-:S04]  /*1fa0*/  IMAD.HI.U32 R20, R17, R2, RZ ;  /* 0x0000000211147227 */ /* 0x010fc800078e00ff */
[----:B------:R-:W-:Y:S01]  /*1fb0*/  IMAD.HI.U32 R6, R19, R2, RZ ;  /* 0x0000000213067227 */ /* 0x000fe200078e00ff */
[----:B------:R-:W-:-:S04]  /*1fc0*/  @P3 SHF.R.U32.HI R17, RZ, R3, R20 ;  /* 0x00000003ff113219 */ /* 0x000fc80000011614 */
[----:B------:R-:W-:Y:S01]  /*1fd0*/  @P3 SHF.R.U32.HI R19, RZ, R3, R6 ;  /* 0x00000003ff133219 */ /* 0x000fe20000011606 */
[----:B------:R-:W-:-:S04]  /*1fe0*/  IMAD R17, R72, R17, RZ ;  /* 0x0000001148117224 */ /* 0x000fc800078e02ff */
[----:B------:R-:W-:Y:S01]  /*1ff0*/  IMAD R6, R72, R19, RZ ;  /* 0x0000001348067224 */ /* 0x000fe200078e02ff */
[C---:B------:R-:W-:Y:S02]  /*2000*/  ISETP.GE.AND P0, PT, R5.reuse, R17, PT ;  /* 0x000000110500720c */ /* 0x040fe40003f06270 */
[----:B------:R-:W-:Y:S02]  /*2010*/  IADD3 R17, PT, PT, -R5, RZ, RZ ;  /* 0x000000ff05117210 */ /* 0x000fe40007ffe1ff */
[----:B------:R-:W-:Y:S01]  /*2020*/  ISETP.GE.OR P0, PT, R7, R6, P0 ;  /* 0x000000060700720c */ /* 0x000fe20000706670 */
[----:B------:R-:W-:-:S04]  /*2030*/  IMAD.HI.U32 R6, R5, R2, RZ ;  /* 0x0000000205067227 */ /* 0x000fc800078e00ff */
[----:B------:R-:W-:Y:S01]  /*2040*/  IMAD R8, R4, R17, R8 ;  /* 0x0000001104087224 */ /* 0x000fe200078e0208 */
[----:B------:R-:W-:-:S04]  /*2050*/  SHF.R.U32.HI R6, RZ, R3, R6 ;  /* 0x00000003ff067219 */ /* 0x000fc80000011606 */
[----:B------:R-:W-:-:S03]  /*2060*/  SEL R6, R5, R6, !P3 ;  /* 0x0000000605067207 */ /* 0x000fc60005800000 */
[----:B------:R-:W-:-:S04]  /*2070*/  @!P0 IMAD.HI.U32 R16, R7, R2, RZ ;  /* 0x0000000207108227 */ /* 0x000fc800078e00ff */
[----:B------:R-:W-:Y:S01]  /*2080*/  IMAD.MOV R2, RZ, RZ, -R6 ;  /* 0x000000ffff027224 */ /* 0x000fe200078e0a06 */
[----:B------:R-:W-:-:S03]  /*2090*/  @!P0 SHF.R.U32.HI R16, RZ, R3, R16 ;  /* 0x00000003ff108219 */ /* 0x000fc60000011610 */
[----:B------:R-:W-:Y:S01]  /*20a0*/  IMAD R2, R72, R2, R5 ;  /* 0x0000000248027224 */ /* 0x000fe200078e0205 */
[----:B------:R-:W-:-:S05]  /*20b0*/  @!P0 SEL R3, R7, R16, !P3 ;  /* 0x0000001007038207 */ /* 0x000fca0005800000 */
[--C-:B------:R-:W-:Y:S02]  /*20c0*/  @!P0 IMAD.IADD R6, R6, 0x1, -R3.reuse ;  /* 0x0000000106068824 */ /* 0x100fe400078e0a03 */
[----:B------:R-:W-:Y:S01]  /*20d0*/  @!P0 IMAD R3, R2, R19, R3 ;  /* 0x0000001302038224 */ /* 0x000fe200078e0203 */
[----:B------:R-:W-:Y:S01]  /*20e0*/  IADD3 R2, PT, PT, -R7, RZ, RZ ;  /* 0x000000ff07027210 */ /* 0x000fe20007ffe1ff */
[----:B------:R-:W-:Y:S02]  /*20f0*/  @!P0 IMAD R5, R72, R6, R7 ;  /* 0x0000000648058224 */ /* 0x000fe400078e0207 */
[----:B------:R-:W-:Y:S02]  /*2100*/  @!P0 IMAD.MOV.U32 R7, RZ, RZ, R3 ;  /* 0x000000ffff078224 */ /* 0x000fe400078e0003 */
[----:B------:R-:W-:Y:S02]  /*2110*/  IMAD R2, R18, R2, R11 ;  /* 0x0000000212027224 */ /* 0x000fe400078e020b */
[----:B------:R-:W-:-:S02]  /*2120*/  IMAD R8, R5, R4, R8 ;  /* 0x0000000405087224 */ /* 0x000fc400078e0208 */
[----:B------:R-:W-:Y:S02]  /*2130*/  IMAD R11, R7, R18, R2 ;  /* 0x00000012070b7224 */ /* 0x000fe400078e0202 */
.L_x_33:
[----:B------:R-:W1:Y:S02]  /*2140*/  LDCU UR8, c[0x0][0xb30] ;  /* 0x00016600ff0877ac */ /* 0x000e640008000800 */
[----:B-1----:R-:W-:-:S09]  /*2150*/  UISETP.NE.AND UP0, UPT, UR8, 0x1, UPT ;  /* 0x000000010800788c */ /* 0x002fd2000bf05270 */
[----:B------:R-:W-:Y:S05]  /*2160*/  BRA.U UP0, `(.L_x_34) ;  /* 0x0000000100407547 */ /* 0x000fea000b800000 */
[----:B------:R-:W1:Y:S08]  /*2170*/  LDC.64 R4, c[0x0][0xb10] ;  /* 0x0002c400ff047b82 */ /* 0x000e700000000a00 */
[----:B------:R-:W2:Y:S08]  /*2180*/  LDC.64 R2, c[0x0][0xb18] ;  /* 0x0002c600ff027b82 */ /* 0x000eb00000000a00 */
[----:B------:R-:W3:Y:S08]  /*2190*/  LDC R6, c[0x0][0xb20] ;  /* 0x0002c800ff067b82 */ /* 0x000ef00000000800 */
[----:B------:R-:W4:Y:S01]  /*21a0*/  LDC R16, c[0x0][0xb0c] ;  /* 0x0002c300ff107b82 */ /* 0x000f220000000800 */
[----:B-1----:R-:W-:-:S05]  /*21b0*/  IMAD.HI.U32 R4, R11, R4, RZ ;  /* 0x000000040b047227 */ /* 0x002fca00078e00ff */
[----:B------:R-:W-:Y:S01]  /*21c0*/  SHF.R.U32.HI R4, RZ, R5, R4 ;  /* 0x00000005ff047219 */ /* 0x000fe20000011604 */
[----:B--2---:R-:W-:Y:S01]  /*21d0*/  IMAD.HI.U32 R3, R8, R3, RZ ;  /* 0x0000000308037227 */ /* 0x004fe200078e00ff */
[----:B------:R-:W-:-:S04]  /*21e0*/  ISETP.NE.AND P0, PT, R2, 0x1, PT ;  /* 0x000000010200780c */ /* 0x000fc80003f05270 */
[----:B---3--:R-:W-:-:S04]  /*21f0*/  SHF.R.U32.HI R3, RZ, R6, R3 ;  /* 0x00000006ff037219 */ /* 0x008fc80000011603 */
[----:B------:R-:W-:Y:S02]  /*2200*/  SEL R3, R8, R3, !P0 ;  /* 0x0000000308037207 */ /* 0x000fe40004000000 */
[----:B----4-:R-:W-:-:S04]  /*2210*/  ISETP.NE.AND P1, PT, R16, 0x1, PT ;  /* 0x000000011000780c */ /* 0x010fc80003f25270 */
[----:B------:R-:W-:-:S05]  /*2220*/  SEL R4, R11, R4, !P1 ;  /* 0x000000040b047207 */ /* 0x000fca0004800000 */
[----:B------:R-:W-:Y:S02]  /*2230*/  IMAD.IADD R5, R3, 0x1, -R4 ;  /* 0x0000000103057824 */ /* 0x000fe400078e0a04 */
[----:B------:R-:W-:Y:S02]  /*2240*/  IMAD.IADD R3, R4, 0x1, -R3 ;  /* 0x0000000104037824 */ /* 0x000fe400078e0a03 */
[----:B------:R-:W-:Y:S02]  /*2250*/  IMAD R11, R5, R16, R11 ;  /* 0x00000010050b7224 */ /* 0x000fe400078e020b */
[----:B------:R-:W-:-:S07]  /*2260*/  IMAD R8, R3, R2, R8 ;  /* 0x0000000203087224 */ /* 0x000fce00078e0208 */
.L_x_34:
[----:B------:R-:W-:Y:S01]  /*2270*/  VIADD R14, R14, 0x1 ;  /* 0x000000010e0e7836 */ /* 0x000fe20000000000 */
[----:B------:R-:W-:Y:S01]  /*2280*/  PLOP3.LUT P1, PT, PT, PT, PT, 0x80, 0x8 ;  /* 0x000000000008781c */ /* 0x000fe20003f2f070 */
[----:B------:R-:W-:Y:S02]  /*2290*/  IMAD.IADD R165, R11, 0x1, R154 ;  /* 0x000000010ba57824 */ /* 0x000fe400078e029a */
[----:B------:R-:W-:Y:S01]  /*22a0*/  IMAD.IADD R155, R8, 0x1, R143 ;  /* 0x00000001089b7824 */ /* 0x000fe200078e028f */
[----:B------:R-:W-:-:S04]  /*22b0*/  ISETP.NE.AND P0, PT, R14, 0x2, PT ;  /* 0x000000020e00780c */ /* 0x000fc80003f05270 */
[----:B------:R-:W-:Y:S02]  /*22c0*/  SEL R2, RZ, 0x1, P0 ;  /* 0x00000001ff027807 */ /* 0x000fe40000000000 */
[----:B------:R-:W-:Y:S02]  /*22d0*/  SEL R14, R14, RZ, P0 ;  /* 0x000000ff0e0e7207 */ /* 0x000fe40000000000 */
[----:B------:R-:W-:Y:S01]  /*22e0*/  LOP3.LUT R13, R13, R2, RZ, 0x3c, !PT ;  /* 0x000000020d0d7212 */ /* 0x000fe200078e3cff */
[----:B------:R-:W-:Y:S06]  /*22f0*/  @P2 BRA `(.L_x_35) ;  /* 0xfffffff000982947 */ /* 0x000fec000383ffff */
[----:B------:R-:W-:Y:S01]  /*2300*/  UIADD3 UR4, UPT, UPT, UR4, 0x40, URZ ;  /* 0x0000004004047890 */ /* 0x000fe2000fffe0ff */
[----:B------:R-:W-:-:S03]  /*2310*/  SHF.L.U32 R3, R15, 0x1f, RZ ;  /* 0x0000001f0f037819 */ /* 0x000fc600000006ff */
[----:B------:R-:W-:-:S09]  /*2320*/  ULEA UR5, UR6, UR4, 0x3 ;  /* 0x0000000406057291 */ /* 0x000fd2000f8e18ff */
[----:B------:R-:W1:Y:S02]  /*2330*/  SYNCS.PHASECHK.TRANS64.TRYWAIT P0, [UR5], R3 ;  /* 0x00000003ff0075a7 */ /* 0x000e640008001105 */
[----:B-1----:R-:W-:Y:S05]  /*2340*/  @!P0 BRA `(.L_x_36) ;  /* 0x0000004800848947 */ /* 0x002fea0003800000 */
.L_x_104:
[----:B------:R-:W-:-:S04]  /*2350*/  UIADD3 UR6, UPT, UPT, UR6, 0x1, URZ ;  /* 0x0000000106067890 */ /* 0x000fc8000fffe0ff */
[----:B------:R-:W-:-:S04]  /*2360*/  UISETP.NE.AND UP0, UPT, UR6, 0x8, UPT ;  /* 0x000000080600788c */ /* 0x000fc8000bf05270 */
[----:B------:R-:W-:Y:S02]  /*2370*/  USEL UR7, URZ, 0x1, UP0 ;  /* 0x00000001ff077887 */ /* 0x000fe40008000000 */
[----:B------:R-:W-:-:S04]  /*2380*/  USEL UR6, UR6, URZ, UP0 ;  /* 0x000000ff06067287 */ /* 0x000fc80008000000 */
[----:B------:R-:W-:Y:S01]  /*2390*/  ULEA UR5, UR6, UR4, 0x3 ;  /* 0x0000000406057291 */ /* 0x000fe2000f8e18ff */
[----:B------:R-:W-:-:S04]  /*23a0*/  LOP3.LUT R2, R15, UR7, RZ, 0x3c, !PT ;  /* 0x000000070f027c12 */ /* 0x000fc8000f8e3cff */
[----:B-1----:R-:W-:-:S04]  /*23b0*/  SHF.L.U32 R3, R2, 0x1f, RZ ;  /* 0x0000001f02037819 */ /* 0x002fc800000006ff */
[----:B------:R-:W1:Y:S02]  /*23c0*/  SYNCS.PHASECHK.TRANS64.TRYWAIT P0, [UR5], R3 ;  /* 0x00000003ff0075a7 */ /* 0x000e640008001105 */
[----:B-1----:R-:W-:Y:S05]  /*23d0*/  @!P0 BRA `(.L_x_37) ;  /* 0x0000004800788947 */ /* 0x002fea0003800000 */
.L_x_106:
        /* <DEDUP_REMOVED lines=9> */
.L_x_108:
        /* <DEDUP_REMOVED lines=9> */
.L_x_110:
        /* <DEDUP_REMOVED lines=9> */
.L_x_112:
        /* <DEDUP_REMOVED lines=9> */
.L_x_114:
        /* <DEDUP_REMOVED lines=9> */
.L_x_116:
[----:B------:R-:W-:-:S04]  /*26b0*/  UIADD3 UR6, UPT, UPT, UR6, 0x1, URZ ;  /* 0x0000000106067890 */ /* 0x000fc8000fffe0ff */
[----:B------:R-:W-:-:S04]  /*26c0*/  UISETP.NE.AND UP0, UPT, UR6, 0x8, UPT ;  /* 0x000000080600788c */ /* 0x000fc8000bf05270 */
[----:B------:R-:W-:Y:S02]  /*26d0*/  USEL UR5, URZ, 0x1, UP0 ;  /* 0x00000001ff057887 */ /* 0x000fe40008000000 */
[----:B------:R-:W-:-:S04]  /*26e0*/  USEL UR6, UR6, URZ, UP0 ;  /* 0x000000ff06067287 */ /* 0x000fc80008000000 */
[----:B------:R-:W-:Y:S01]  /*26f0*/  ULEA UR6, UR6, UR4, 0x3 ;  /* 0x0000000406067291 */ /* 0x000fe2000f8e18ff */
[----:B-1----:R-:W-:-:S04]  /*2700*/  LOP3.LUT R3, R2, UR5, RZ, 0x3c, !PT ;  /* 0x0000000502037c12 */ /* 0x002fc8000f8e3cff */
[----:B------:R-:W-:Y:S01]  /*2710*/  SHF.L.U32 R3, R3, 0x1f, RZ ;  /* 0x0000001f03037819 */ /* 0x000fe200000006ff */
[----:B----4-:R-:W-:-:S07]  /*2720*/  IMAD.U32 R0, RZ, RZ, UR6 ;  /* 0x00000006ff007e24 */ /* 0x010fce000f8e00ff */
.L_x_43:
[----:B-1----:R1:W2:Y:S02]  /*2730*/  SYNCS.PHASECHK.TRANS64.TRYWAIT P0, [R0+URZ], R3 ;  /* 0x00000003000075a7 */ /* 0x0022a400080011ff */
[----:B--2---:R-:W-:Y:S05]  /*2740*/  @!P0 NANOSLEEP.SYNCS 0x989680 ;  /* 0x009896800000895d */ /* 0x004fea0003900000 */
[----:B------:R-:W2:Y:S02]  /*2750*/  @!P0 SYNCS.PHASECHK.TRANS64 P0, [R0+URZ], R3 ;  /* 0x00000003000085a7 */ /* 0x000ea400080010ff */
[----:B--2---:R-:W-:Y:S05]  /*2760*/  @P0 EXIT ;  /* 0x000000000000094d */ /* 0x004fea0003800000 */
[----:B------:R-:W-:Y:S05]  /*2770*/  BRA `(.L_x_43) ;  /* 0xfffffffc00ec7947 */ /* 0x000fea000383ffff */
.L_x_17:
[----:B------:R-:W-:-:S04]  /*2780*/  UISETP.NE.AND UP1, UPT, UR37, URZ, UPT ;  /* 0x000000ff2500728c */ /* 0x000fc8000bf25270 */
[----:B------:R-:W-:-:S09]  /*2790*/  UISETP.NE.OR UP1, UPT, UR8, 0x1, UP1 ;  /* 0x000000010800788c */ /* 0x000fd20008f25670 */
[----:B------:R-:W-:Y:S05]  /*27a0*/  BRA.U UP1, `(.L_x_44) ;  /* 0x0000000501487547 */ /* 0x000fea000b800000 */
[----:B------:R-:W-:Y:S01]  /*27b0*/  ISETP.NE.AND P2, PT, R2, RZ, PT ;  /* 0x000000ff0200720c */ /* 0x000fe20003f45270 */
[----:B------:R-:W-:Y:S01]  /*27c0*/  IMAD.MOV.U32 R12, RZ, RZ, 0x1 ;  /* 0x00000001ff0c7424 */ /* 0x000fe200078e00ff */
[----:B------:R-:W-:Y:S02]  /*27d0*/  CS2R R10, SRZ ;  /* 0x00000000000a7805 */ /* 0x000fe4000001ff00 */
[----:B------:R-:W-:Y:S01]  /*27e0*/  CS2R R8, SRZ ;  /* 0x0000000000087805 */ /* 0x000fe2000001ff00 */
[----:B------:R-:W-:Y:S01]  /*27f0*/  UMOV UR4, 0x400 ;  /* 0x0000040000047882 */ /* 0x000fe20000000000 */
[----:B------:R-:W-:Y:S01]  /*2800*/  UMOV UR6, URZ ;  /* 0x000000ff00067c82 */ /* 0x000fe20008000000 */
[----:B------:R-:W-:-:S12]  /*2810*/  ULEA UR37, UR37, UR4, 0x18 ;  /* 0x0000000425257291 */ /* 0x000fd8000f8ec0ff */
.L_x_48:
[----:B------:R-:W-:Y:S02]  /*2820*/  LEA R0, R8, UR37, 0x3 ;  /* 0x0000002508007c11 */ /* 0x000fe4000f8e18ff */
[----:B------:R-:W-:-:S03]  /*2830*/  SHF.L.U32 R5, R9, 0x1f, RZ ;  /* 0x0000001f09057819 */ /* 0x000fc600000006ff */
[----:B------:R-:W-:Y:S01]  /*2840*/  VIADD R4, R0, 0x110 ;  /* 0x0000011000047836 */ /* 0x000fe20000000000 */
[----:B------:R-:W1:Y:S02]  /*2850*/  SYNCS.PHASECHK.TRANS64.TRYWAIT P0, [R0+URZ+0x100], R5 ;  /* 0x00010005000075a7 */ /* 0x000e6400080011ff */
[----:B-1----:R-:W-:Y:S05]  /*2860*/  @!P0 BRA `(.L_x_45) ;  /* 0x0000004400e48947 */ /* 0x002fea0003800000 */
.L_x_117:
[----:B------:R-:W-:Y:S01]  /*2870*/  ULEA UR5, UR6, UR37, 0x3 ;  /* 0x0000002506057291 */ /* 0x000fe2000f8e18ff */
[----:B------:R-:W-:Y:S02]  /*2880*/  PRMT R4, RZ, 0x654, R4 ;  /* 0x00000654ff047816 */ /* 0x000fe40000000004 */
[----:B-1----:R-:W-:Y:S01]  /*2890*/  SHF.L.U32 R5, R12, 0x1f, RZ ;  /* 0x0000001f0c057819 */ /* 0x002fe200000006ff */
[----:B------:R-:W-:Y:S01]  /*28a0*/  UIADD3 UR4, UPT, UPT, UR5, 0xa0, URZ ;  /* 0x000000a005047890 */ /* 0x000fe2000fffe0ff */
[----:B------:R1:W-:Y:S05]  /*28b0*/  SYNCS.ARRIVE.TRANS64.RED.A1T0 RZ, [R4+URZ], RZ ;  /* 0x000000ff04ff79a7 */ /* 0x0003ea00081004ff */
[----:B------:R-:W-:Y:S01]  /*28c0*/  IMAD.U32 R7, RZ, RZ, UR4 ;  /* 0x00000004ff077e24 */ /* 0x000fe2000f8e00ff */
[----:B------:R-:W2:Y:S04]  /*28d0*/  SYNCS.PHASECHK.TRANS64.TRYWAIT P0, [UR5+0xb0], R5 ;  /* 0x0000b005ff0075a7 */ /* 0x000ea80008001105 */
[----:B------:R-:W-:Y:S01]  /*28e0*/  PRMT R6, R2, 0x654, R7 ;  /* 0x0000065402067816 */ /* 0x000fe20000000007 */
[----:B-1----:R-:W-:Y:S01]  /*28f0*/  @!P2 IMAD.MOV.U32 R4, RZ, RZ, 0x10 ;  /* 0x00000010ff04a424 */ /* 0x002fe200078e00ff */
[----:B--2---:R-:W-:Y:S06]  /*2900*/  @!P0 BRA `(.L_x_46) ;  /* 0x0000004400d08947 */ /* 0x004fec0003800000 */
.L_x_119:
[----:B------:R-:W-:Y:S01]  /*2910*/  ULEA UR4, UR6, UR37, 0x4 ;  /* 0x0000002506047291 */ /* 0x000fe2000f8e20ff */
[----:B------:R-:W-:Y:S01]  /*2920*/  SEL R3, R6, R3, !P2 ;  /* 0x0000000306037207 */ /* 0x000fe20005000000 */
[----:B------:R-:W-:Y:S01]  /*2930*/  UIADD3 UR5, UPT, UPT, UR5, 0xa0, URZ ;  /* 0x000000a005057890 */ /* 0x000fe2000fffe0ff */
[----:B-1----:R-:W-:Y:S01]  /*2940*/  LEA R0, R11, UR37, 0x3 ;  /* 0x000000250b007c11 */ /* 0x002fe2000f8e18ff */
[----:B------:R-:W-:Y:S01]  /*2950*/  UIADD3 UR4, UPT, UPT, UR4, 0x130, URZ ;  /* 0x0000013004047890 */ /* 0x000fe2000fffe0ff */
[----:B------:R-:W-:Y:S01]  /*2960*/  SHF.L.U32 R5, R10, 0x1f, RZ ;  /* 0x0000001f0a057819 */ /* 0x000fe200000006ff */
[----:B------:R1:W-:Y:S01]  /*2970*/  @!P2 SYNCS.ARRIVE.TRANS64.RED RZ, [R3+URZ], R4 ;  /* 0x0000000403ffa9a7 */ /* 0x0003e200080004ff */
[----:B------:R-:W-:Y:S01]  /*2980*/  UIADD3 UR6, UPT, UPT, UR6, 0x1, URZ ;  /* 0x0000000106067890 */ /* 0x000fe2000fffe0ff */
[----:B------:R-:W-:-:S03]  /*2990*/  VIADD R8, R8, 0x1 ;  /* 0x0000000108087836 */ /* 0x000fc60000000000 */
[----:B------:R-:W-:Y:S02]  /*29a0*/  UISETP.NE.AND UP0, UPT, UR6, 0x2, UPT ;  /* 0x000000020600788c */ /* 0x000fe4000bf05270 */
[----:B------:R-:W-:Y:S06]  /*29b0*/  UGETNEXTWORKID.BROADCAST [UR4], [UR5] ;  /* 0x00000000040073ca */ /* 0x000fec0008000100 */
[----:B------:R-:W-:Y:S01]  /*29c0*/  USEL UR4, URZ, 0x1, UP0 ;  /* 0x00000001ff047887 */ /* 0x000fe20008000000 */
[----:B------:R-:W-:Y:S01]  /*29d0*/  ISETP.NE.AND P0, PT, R8, 0x2, PT ;  /* 0x000000020800780c */ /* 0x000fe20003f05270 */
[----:B------:R-:W-:Y:S01]  /*29e0*/  USEL UR6, UR6, URZ, UP0 ;  /* 0x000000ff06067287 */ /* 0x000fe20008000000 */
[----:B------:R-:W2:Y:S03]  /*29f0*/  SYNCS.PHASECHK.TRANS64.TRYWAIT P1, [R0+URZ+0xa0], R5 ;  /* 0x0000a005000075a7 */ /* 0x000ea600080211ff */
[----:B------:R-:W-:Y:S01]  /*2a00*/  LOP3.LUT R12, R12, UR4, RZ, 0x3c, !PT ;  /* 0x000000040c0c7c12 */ /* 0x000fe2000f8e3cff */
[----:B-12---:R-:W-:Y:S07]  /*2a10*/  @!P1 BRA `(.L_x_47) ;  /* 0x0000004400a49947 */ /* 0x006fee0003800000 */
.L_x_120:
[C---:B------:R-:W-:Y:S01]  /*2a20*/  LEA R4, R11.reuse, UR37, 0x4 ;  /* 0x000000250b047c11 */ /* 0x040fe2000f8e20ff */
[----:B-1----:R-:W-:Y:S01]  /*2a30*/  VIADD R0, R0, 0xb0 ;  /* 0x000000b000007836 */ /* 0x002fe20000000000 */
[----:B------:R-:W-:Y:S01]  /*2a40*/  SEL R8, R8, RZ, P0 ;  /* 0x000000ff08087207 */ /* 0x000fe20000000000 */
[----:B------:R-:W-:-:S03]  /*2a50*/  VIADD R11, R11, 0x1 ;  /* 0x000000010b0b7836 */ /* 0x000fc60000000000 */
[----:B------:R-:W1:Y:S01]  /*2a60*/  LDS.128 R4, [R4+0x130] ;  /* 0x0001300004047984 */ /* 0x000e620000000c00 */
[----:B------:R-:W-:Y:S02]  /*2a70*/  PRMT R0, RZ, 0x654, R0 ;  /* 0x00000654ff007816 */ /* 0x000fe40000000000 */
[C---:B------:R-:W-:Y:S01]  /*2a80*/  ISETP.NE.AND P1, PT, R11.reuse, 0x2, PT ;  /* 0x000000020b00780c */ /* 0x040fe20003f25270 */
[----:B------:R-:W-:Y:S01]  /*2a90*/  @!PT LDS RZ, [RZ] ;  /* 0x00000000fffff984 */ /* 0x000fe20000000800 */
[----:B------:R-:W-:Y:S01]  /*2aa0*/  @!PT LDS RZ, [RZ] ;  /* 0x00000000fffff984 */ /* 0x000fe20000000800 */
[----:B------:R-:W-:Y:S01]  /*2ab0*/  @!PT LDS RZ, [RZ] ;  /* 0x00000000fffff984 */ /* 0x000fe20000000800 */
[----:B------:R-:W-:Y:S01]  /*2ac0*/  @!PT LDS RZ, [RZ] ;  /* 0x00000000fffff984 */ /* 0x000fe20000000800 */
[----:B------:R2:W-:Y:S06]  /*2ad0*/  MEMBAR.ALL.CTA ;  /* 0x0000000000007992 */ /* 0x0005ec0000008000 */
[----:B--2---:R-:W2:Y:S01]  /*2ae0*/  FENCE.VIEW.ASYNC.S ;  /* 0x00000000000073c6 */ /* 0x004ea20000000000 */
[----:B------:R-:W-:Y:S01]  /*2af0*/  SEL R11, R11, RZ, P1 ;  /* 0x000000ff0b0b7207 */ /* 0x000fe20000800000 */
[----:B--2---:R2:W-:Y:S01]  /*2b00*/  SYNCS.ARRIVE.TRANS64.RED.A1T0 RZ, [R0+URZ], RZ ;  /* 0x000000ff00ff79a7 */ /* 0x0045e200081004ff */
[----:B-1----:R-:W-:-:S02]  /*2b10*/  LOP3.LUT P3, RZ, R6, 0x1, RZ, 0xc0, !PT ;  /* 0x0000000106ff7812 */ /* 0x002fc4000786c0ff */
[----:B------:R-:W-:-:S04]  /*2b20*/  SEL R5, RZ, 0x1, P1 ;  /* 0x00000001ff057807 */ /* 0x000fc80000800000 */
[----:B------:R-:W-:Y:S02]  /*2b30*/  LOP3.LUT R10, R10, R5, RZ, 0x3c, !PT ;  /* 0x000000050a0a7212 */ /* 0x000fe400078e3cff */
[----:B--2---:R-:W-:-:S04]  /*2b40*/  SEL R0, RZ, 0x1, P0 ;  /* 0x00000001ff007807 */ /* 0x004fc80000000000 */
[----:B------:R-:W-:Y:S01]  /*2b50*/  LOP3.LUT R9, R9, R0, RZ, 0x3c, !PT ;  /* 0x0000000009097212 */ /* 0x000fe200078e3cff */
[----:B------:R-:W-:Y:S06]  /*2b60*/  @P3 BRA `(.L_x_48) ;  /* 0xfffffffc002c3947 */ /* 0x000fec000383ffff */
[----:B------:R-:W-:Y:S01]  /*2b70*/  ULEA UR5, UR6, UR37, 0x3 ;  /* 0x0000002506057291 */ /* 0x000fe2000f8e18ff */
[----:B------:R-:W-:-:S08]  /*2b80*/  SHF.L.U32 R3, R12, 0x1f, RZ ;  /* 0x0000001f0c037819 */ /* 0x000fd000000006ff */
[----:B------:R-:W1:Y:S02]  /*2b90*/  SYNCS.PHASECHK.TRANS64 P0, [UR5+0xb0], R3 ;  /* 0x0000b003ff0075a7 */ /* 0x000e640008001005 */
[----:B-1----:R-:W-:Y:S05]  /*2ba0*/  @P0 BRA `(.L_x_49) ;  /* 0x0000000000080947 */ /* 0x002fea0003800000 */
[----:B------:R-:W1:Y:S02]  /*2bb0*/  SYNCS.PHASECHK.TRANS64.TRYWAIT P0, [UR5+0xb0], R3 ;  /* 0x0000b003ff0075a7 */ /* 0x000e640008001105 */
[----:B-1----:R-:W-:Y:S05]  /*2bc0*/  @!P0 BRA `(.L_x_50) ;  /* 0x00000044004c8947 */ /* 0x002fea0003800000 */
.L_x_49:
[----:B------:R-:W-:-:S04]  /*2bd0*/  UIADD3 UR4, UPT, UPT, UR6, 0x1, URZ ;  /* 0x0000000106047890 */ /* 0x000fc8000fffe0ff */
[----:B------:R-:W-:-:S04]  /*2be0*/  UISETP.NE.AND UP0, UPT, UR4, 0x2, UPT ;  /* 0x000000020400788c */ /* 0x000fc8000bf05270 */
[----:B------:R-:W-:Y:S02]  /*2bf0*/  USEL UR7, URZ, 0x1, UP0 ;  /* 0x00000001ff077887 */ /* 0x000fe40008000000 */
[----:B------:R-:W-:-:S04]  /*2c00*/  USEL UR4, UR4, URZ, UP0 ;  /* 0x000000ff04047287 */ /* 0x000fc80008000000 */
[----:B------:R-:W-:Y:S01]  /*2c10*/  ULEA UR4, UR4, UR37, 0x3 ;  /* 0x0000002504047291 */ /* 0x000fe2000f8e18ff */
[----:B-1----:R-:W-:-:S04]  /*2c20*/  LOP3.LUT R3, R12, UR7, RZ, 0x3c, !PT ;  /* 0x000000070c037c12 */ /* 0x002fc8000f8e3cff */
[----:B------:R-:W-:-:S04]  /*2c30*/  SHF.L.U32 R0, R3, 0x1f, RZ ;  /* 0x0000001f03007819 */ /* 0x000fc800000006ff */
[----:B------:R-:W1:Y:S02]  /*2c40*/  SYNCS.PHASECHK.TRANS64 P0, [UR4+0xb0], R0 ;  /* 0x0000b000ff0075a7 */ /* 0x000e640008001004 */
[----:B-1----:R-:W-:Y:S05]  /*2c50*/  @P0 EXIT ;  /* 0x000000000000094d */ /* 0x002fea0003800000 */
[----:B------:R-:W-:Y:S02]  /*2c60*/  SHF.L.U32 R3, R3, 0x1f, RZ ;  /* 0x0000001f03037819 */ /* 0x000fe400000006ff */
[----:B------:R-:W-:-:S07]  /*2c70*/  MOV R0, UR4 ;  /* 0x0000000400007c02 */ /* 0x000fce0008000f00 */
.L_x_51:
[----:B-1----:R1:W2:Y:S02]  /*2c80*/  SYNCS.PHASECHK.TRANS64.TRYWAIT P0, [R0+URZ+0xb0], R3 ;  /* 0x0000b003000075a7 */ /* 0x0022a400080011ff */
[----:B--2---:R-:W-:Y:S05]  /*2c90*/  @!P0 NANOSLEEP.SYNCS 0x989680 ;  /* 0x009896800000895d */ /* 0x004fea0003900000 */
[----:B------:R-:W2:Y:S02]  /*2ca0*/  @!P0 SYNCS.PHASECHK.TRANS64 P0, [R0+URZ+0xb0], R3 ;  /* 0x0000b003000085a7 */ /* 0x000ea400080010ff */
[----:B--2---:R-:W-:Y:S05]  /*2cb0*/  @P0 EXIT ;  /* 0x000000000000094d */ /* 0x004fea0003800000 */
[----:B------:R-:W-:Y:S05]  /*2cc0*/  BRA `(.L_x_51) ;  /* 0xfffffffc00ec7947 */ /* 0x000fea000383ffff */
.L_x_44:
[----:B------:R-:W-:-:S09]  /*2cd0*/  UISETP.NE.AND UP1, UPT, UR8, URZ, UPT ;  /* 0x000000ff0800728c */ /* 0x000fd2000bf25270 */
[----:B------:R-:W-:Y:S05]  /*2ce0*/  BRA.U UP1, `(.L_x_52) ;  /* 0x0000000d01b47547 */ /* 0x000fea000b800000 */
[----:B------:R-:W-:Y:S01]  /*2cf0*/  UMOV UR4, 0x40 ;  /* 0x0000004000047882 */ /* 0x000fe20000000000 */
[----:B------:R-:W-:Y:S01]  /*2d00*/  NOP ;  /* 0x0000000000007918 */ /* 0x000fe20000000000 */
[----:B------:R-:W-:Y:S01]  /*2d10*/  ULEA UR4, UR37, UR4, 0x18 ;  /* 0x0000000425047291 */ /* 0x000fe2000f8ec0ff */
[----:B------:R-:W-:Y:S02]  /*2d20*/  UMOV UR5, 0x400 ;  /* 0x0000040000057882 */ /* 0x000fe40000000000 */
[----:B------:R-:W-:-:S06]  /*2d30*/  ULEA UR37, UR37, UR5, 0x18 ;  /* 0x0000000525257291 */ /* 0x000fcc000f8ec0ff */
[----:B------:R-:W1:Y:S02]  /*2d40*/  LDS.U8 R0, [UR4+0x1c] ;  /* 0x00001c04ff007984 */ /* 0x000e640008000000 */
[----:B-1----:R-:W-:-:S13]  /*2d50*/  ISETP.NE.AND P0, PT, R0, RZ, PT ;  /* 0x000000ff0000720c */ /* 0x002fda0003f05270 */
[----:B------:R-:W-:Y:S05]  /*2d60*/  @P0 BRA `(.L_x_53) ;  /* 0x0000000000580947 */ /* 0x000fea0003800000 */
[----:B------:R-:W-:-:S13]  /*2d70*/  ELECT P0, URZ, PT ;  /* 0x0000000000ff782f */ /* 0x000fda0003800000 */
[----:B------:R-:W-:Y:S05]  /*2d80*/  @!P0 BRA `(.L_x_54) ;  /* 0x0000000000608947 */ /* 0x000fea0003800000 */
[----:B------:R-:W-:Y:S01]  /*2d90*/  UMOV UR5, 0x10 ;  /* 0x0000001000057882 */ /* 0x000fe20000000000 */
[----:B------:R-:W-:Y:S01]  /*2da0*/  HFMA2 R0, -RZ, RZ, 0, 5.9604644775390625e-08 ;  /* 0x00000001ff007431 */ /* 0x000fe200000001ff */
[----:B------:R-:W-:-:S03]  /*2db0*/  MOV R2, 0xffff ;  /* 0x0000ffff00027802 */ /* 0x000fc60000000f00 */
[----:B------:R-:W-:Y:S04]  /*2dc0*/  DEPBAR.LE SB1, 0x36 ;  /* 0x00009d800000791a */ /* 0x000fe80000000000 */
[----:B------:R-:W1:Y:S02]  /*2dd0*/  UTCATOMSWS.FIND_AND_SET.ALIGN UP0, UR5, UR5 ;  /* 0x00000005000575e3 */ /* 0x000e640008000800 */
[----:B-1----:R-:W-:Y:S01]  /*2de0*/  MOV R3, UR5 ;  /* 0x0000000500037c02 */ /* 0x002fe20008000f00 */
[----:B------:R-:W-:Y:S06]  /*2df0*/  BRA.U UP0, `(.L_x_55) ;  /* 0x0000000100187547 */ /* 0x000fec000b800000 */
.L_x_56:
[----:B------:R-:W-:Y:S05]  /*2e00*/  NANOSLEEP 0x64 ;  /* 0x000000640000795d */ /* 0x000fea0003800000 */
[----:B------:R-:W-:-:S05]  /*2e10*/  UMOV UR5, 0x10 ;  /* 0x0000001000057882 */ /* 0x000fca0000000000 */
[----:B------:R-:W-:Y:S04]  /*2e20*/  DEPBAR.LE SB1, 0x36 ;  /* 0x00009d800000791a */ /* 0x000fe80000000000 */
[----:B------:R-:W1:Y:S02]  /*2e30*/  UTCATOMSWS.FIND_AND_SET.ALIGN UP0, UR5, UR5 ;  /* 0x00000005000575e3 */ /* 0x000e640008000800 */
[----:B-1----:R-:W-:Y:S01]  /*2e40*/  MOV R3, UR5 ;  /* 0x0000000500037c02 */ /* 0x002fe20008000f00 */
[----:B------:R-:W-:Y:S05]  /*2e50*/  BRA.U !UP0, `(.L_x_56) ;  /* 0xfffffffd08e87547 */ /* 0x000fea000b83ffff */
.L_x_55:
[-C--:B------:R-:W-:Y:S02]  /*2e60*/  SHF.L.U32 R2, R2, R3.reuse, RZ ;  /* 0x0000000302027219 */ /* 0x080fe400000006ff */
[----:B------:R-:W-:Y:S01]  /*2e70*/  SHF.L.U32 R0, R0, R3, RZ ;  /* 0x0000000300007219 */ /* 0x000fe200000006ff */
[----:B------:R-:W-:Y:S02]  /*2e80*/  IMAD.SHL.U32 R3, R3, 0x20, RZ ;  /* 0x0000002003037824 */ /* 0x000fe400078e00ff */
[----:B------:R1:W-:Y:S04]  /*2e90*/  ATOMS.OR RZ, [UR4+0x14], R2 ;  /* 0x00001402ffff798c */ /* 0x0003e8000b000004 */
[----:B------:R1:W-:Y:S04]  /*2ea0*/  ATOMS.OR RZ, [UR4+0x18], R0 ;  /* 0x00001800ffff798c */ /* 0x0003e8000b000004 */
[----:B------:R1:W-:Y:S01]  /*2eb0*/  STS [UR37+0x150], R3 ;  /* 0x00015003ff007988 */ /* 0x0003e20008000825 */
[----:B------:R-:W-:Y:S05]  /*2ec0*/  BRA `(.L_x_54) ;  /* 0x0000000000107947 */ /* 0x000fea0003800000 */
.L_x_53:
[----:B------:R-:W-:Y:S02]  /*2ed0*/  MOV R0, 0xffffffff ;  /* 0xffffffff00007802 */ /* 0x000fe40000000f00 */
[----:B------:R-:W-:-:S03]  /*2ee0*/  MOV R2, 0x2f10 ;  /* 0x00002f1000027802 */ /* 0x000fc60000000f00 */
[----:B------:R1:W-:Y:S04]  /*2ef0*/  STS [UR37+0x150], R0 ;  /* 0x00015000ff007988 */ /* 0x0003e80008000825 */
[----:B-1-3-5:R-:W-:Y:S05]  /*2f00*/  CALL.REL.NOINC `($__internal_1_$__cuda_sm10x_tcgen05_guardrail_trap_phase_invalid_during_alloc) ;  /* 0x0000004400c87944 */ /* 0x02afea0003c00000 */
.L_x_54:
[----:B------:R-:W-:Y:S05]  /*2f10*/  WARPSYNC.ALL ;  /* 0x0000000000007948 */ /* 0x000fea0003800000 */
[----:B------:R-:W2:Y:S01]  /*2f20*/  S2UR UR5, SR_CgaCtaId ;  /* 0x00000000000579c3 */ /* 0x000ea20000008800 */
[----:B------:R-:W-:Y:S01]  /*2f30*/  UMOV UR4, 0x400 ;  /* 0x0000040000047882 */ /* 0x000fe20000000000 */
[----:B------:R-:W-:-:S06]  /*2f40*/  NOP ;  /* 0x0000000000007918 */ /* 0x000fcc0000000000 */
[----:B------:R-:W-:Y:S06]  /*2f50*/  BAR.ARV 0x6, 0xa0 ;  /* 0x0182800000007b1d */ /* 0x000fec0000002000 */
[----:B------:R-:W4:Y:S01]  /*2f60*/  LDCU UR7, c[0x0][0x38c] ;  /* 0x00007180ff0777ac */ /* 0x000f220008000800 */
[----:B------:R-:W-:Y:S01]  /*2f70*/  IMAD.MOV.U32 R11, RZ, RZ, 0x1 ;  /* 0x00000001ff0b7424 */ /* 0x000fe200078e00ff */
[----:B------:R-:W-:Y:S01]  /*2f80*/  CS2R R8, SRZ ;  /* 0x0000000000087805 */ /* 0x000fe2000001ff00 */
[----:B------:R-:W-:Y:S01]  /*2f90*/  IMAD.MOV.U32 R10, RZ, RZ, RZ ;  /* 0x000000ffff0a7224 */ /* 0x000fe200078e00ff */
[----:B------:R-:W3:Y:S01]  /*2fa0*/  LDCU UR6, c[0x0][0x38c] ;  /* 0x00007180ff0677ac */ /* 0x000ee20008000800 */
[----:B------:R-:W-:Y:S01]  /*2fb0*/  UMOV UR15, URZ ;  /* 0x000000ff000f7c82 */ /* 0x000fe20008000000 */
[----:B------:R-:W-:Y:S01]  /*2fc0*/  UMOV UR14, URZ ;  /* 0x000000ff000e7c82 */ /* 0x000fe20008000000 */
[----:B--2---:R-:W-:Y:S01]  /*2fd0*/  ULEA UR5, UR5, UR4, 0x18 ;  /* 0x0000000405057291 */ /* 0x004fe2000f8ec0ff */
[----:B------:R-:W-:Y:S01]  /*2fe0*/  UMOV UR24, 0x0 ;  /* 0x0000000000187882 */ /* 0x000fe20000000000 */
[----:B------:R-:W-:-:S02]  /*2ff0*/  UMOV UR25, 0x8100490 ;  /* 0x0810049000197882 */ /* 0x000fc40000000000 */
[----:B------:R-:W-:Y:S02]  /*3000*/  UIADD3 UR10, UPT, UPT, UR5, 0x4400, URZ ;  /* 0x00004400050a7890 */ /* 0x000fe4000fffe0ff */
[----:B------:R-:W-:Y:S02]  /*3010*/  UIADD3 UR11, UPT, UPT, UR5, 0x24400, URZ ;  /* 0x00024400050b7890 */ /* 0x000fe4000fffe0ff */
[----:B----4-:R-:W-:Y:S01]  /*3020*/  UIADD3 UR7, UPT, UPT, UR7, 0x7f, URZ ;  /* 0x0000007f07077890 */ /* 0x010fe2000fffe0ff */
[----:B-1----:R-:W1:Y:S01]  /*3030*/  LDS R0, [UR5+0x150] ;  /* 0x00015005ff007984 */ /* 0x002e620008000800 */
[----:B------:R-:W-:Y:S02]  /*3040*/  USHF.R.U32.HI UR10, URZ, 0x4, UR10 ;  /* 0x00000004ff0a7899 */ /* 0x000fe4000801160a */
[----:B------:R-:W-:Y:S02]  /*3050*/  USHF.R.S32.HI UR4, URZ, 0x1f, UR7 ;  /* 0x0000001fff047899 */ /* 0x000fe40008011407 */
[----:B------:R-:W-:-:S02]  /*3060*/  USHF.R.U32.HI UR11, URZ, 0x4, UR11 ;  /* 0x00000004ff0b7899 */ /* 0x000fc4000801160b */
[----:B------:R-:W-:Y:S02]  /*3070*/  ULEA.HI UR4, UR4, UR7, URZ, 0x7 ;  /* 0x0000000704047291 */ /* 0x000fe4000f8f38ff */
[----:B------:R-:W-:Y:S02]  /*3080*/  ULOP3.LUT UR10, UR10, 0x3fff, URZ, 0xc0, !UPT ;  /* 0x00003fff0a0a7892 */ /* 0x000fe4000f8ec0ff */
[----:B------:R-:W-:Y:S02]  /*3090*/  USHF.R.S32.HI UR4, URZ, 0x7, UR4 ;  /* 0x00000007ff047899 */ /* 0x000fe40008011404 */
[----:B------:R-:W-:Y:S02]  /*30a0*/  ULOP3.LUT UR11, UR11, 0x3fff, URZ, 0xc0, !UPT ;  /* 0x00003fff0b0b7892 */ /* 0x000fe4000f8ec0ff */
[----:B------:R-:W-:Y:S01]  /*30b0*/  UISETP.LT.AND UP0, UPT, UR4, 0x1, UPT ;  /* 0x000000010400788c */ /* 0x000fe2000bf01270 */
[----:B------:R-:W-:Y:S01]  /*30c0*/  UMOV UR22, 0x0 ;  /* 0x0000000000167882 */ /* 0x000fe20000000000 */
[----:B------:R-:W-:-:S02]  /*30d0*/  UMOV UR23, 0x8100490 ;  /* 0x0810049000177882 */ /* 0x000fc40000000000 */
[----:B------:R-:W-:Y:S02]  /*30e0*/  USEL UR9, UR4, 0x1, !UP0 ;  /* 0x0000000104097887 */ /* 0x000fe4000c000000 */
[----:B------:R-:W-:Y:S02]  /*30f0*/  ULOP3.LUT UR10, UR10, 0x10000, URZ, 0xfc, !UPT ;  /* 0x000100000a0a7892 */ /* 0x000fe4000f8efcff */
[----:B------:R-:W-:Y:S02]  /*3100*/  ULOP3.LUT UR11, UR11, 0x10000, URZ, 0xfc, !UPT ;  /* 0x000100000b0b7892 */ /* 0x000fe4000f8efcff */
[----:B------:R-:W-:Y:S02]  /*3110*/  UIADD3 UR9, UPT, UPT, -UR9, URZ, URZ ;  /* 0x000000ff09097290 */ /* 0x000fe4000fffe1ff */
[----:B---3--:R-:W-:Y:S01]  /*3120*/  UISETP.GE.AND UP3, UPT, UR6, 0x1, UPT ;  /* 0x000000010600788c */ /* 0x008fe2000bf66270 */
[----:B------:R-:W-:Y:S01]  /*3130*/  UMOV UR20, 0x0 ;  /* 0x0000000000147882 */ /* 0x000fe20000000000 */
[----:B------:R-:W-:Y:S01]  /*3140*/  UMOV UR21, 0x8100490 ;  /* 0x0810049000157882 */ /* 0x000fe20000000000 */
[----:B------:R-:W-:Y:S01]  /*3150*/  UMOV UR18, 0x0 ;  /* 0x0000000000127882 */ /* 0x000fe20000000000 */
[----:B------:R-:W-:Y:S01]  /*3160*/  UMOV UR19, 0x8100490 ;  /* 0x0810049000137882 */ /* 0x000fe20000000000 */
[----:B-1----:R-:W-:-:S15]  /*3170*/  R2UR UR16, R0 ;  /* 0x00000000001072ca */ /* 0x002fde00000e0000 */
.L_x_63:
[----:B------:R-:W-:Y:S02]  /*3180*/  LEA R0, R10, UR5, 0x3 ;  /* 0x000000050a007c11 */ /* 0x000fe4000f8e18ff */
[----:B------:R-:W-:Y:S02]  /*3190*/  SHF.L.U32 R5, R9, 0x1f, RZ ;  /* 0x0000001f09057819 */ /* 0x000fe400000006ff */
[----:B------:R-:W-:Y:S01]  /*31a0*/  PLOP3.LUT P0, PT, PT, PT, UP3, 0x80, 0x8 ;  /* 0x000000000008781c */ /* 0x000fe20003f0f038 */
[----:B------:R-:W-:Y:S01]  /*31b0*/  VIADD R3, R0, 0xb0 ;  /* 0x000000b000037836 */ /* 0x000fe20000000000 */
[----:B-1----:R-:W1:Y:S02]  /*31c0*/  SYNCS.PHASECHK.TRANS64.TRYWAIT P1, [R0+URZ+0xa0], R5 ;  /* 0x0000a005000075a7 */ /* 0x002e6400080211ff */
[----:B-1-3--:R-:W-:Y:S09]  /*31d0*/  @!P1 BRA `(.L_x_57) ;  /* 0x0000003c00e09947 */ /* 0x00aff20003800000 */
.L_x_122:
[----:B------:R-:W-:Y:S01]  /*31e0*/  LEA R4, R10, UR5, 0x4 ;  /* 0x000000050a047c11 */ /* 0x000fe2000f8e20ff */
[----:B------:R-:W-:Y:S01]  /*31f0*/  @UP3 ULEA UR6, UR14, UR5, 0x3 ;  /* 0x000000050e063291 */ /* 0x000fe2000f8e18ff */
[----:B------:R-:W-:Y:S01]  /*3200*/  PLOP3.LUT P2, PT, PT, PT, PT, 0x80, 0x8 ;  /* 0x000000000008781c */ /* 0x000fe20003f4f070 */
[----:B------:R-:W-:Y:S01]  /*3210*/  ULEA UR7, UR15, UR5, 0x3 ;  /* 0x000000050f077291 */ /* 0x000fe2000f8e18ff */
[----:B------:R-:W-:Y:S01]  /*3220*/  PRMT R3, RZ, 0x654, R3 ;  /* 0x00000654ff037816 */ /* 0x000fe20000000003 */
[----:B------:R-:W-:Y:S01]  /*3230*/  ULEA UR8, UR15, UR16, 0x6 ;  /* 0x000000100f087291 */ /* 0x000fe2000f8e30ff */
[----:B-1----:R-:W1:Y:S01]  /*3240*/  LDS.128 R4, [R4+0x130] ;  /* 0x0001300004047984 */ /* 0x002e620000000c00 */
[----:B------:R-:W-:Y:S02]  /*3250*/  @P0 SHF.L.U32 R2, R8, 0x1f, RZ ;  /* 0x0000001f08020819 */ /* 0x000fe400000006ff */
[----:B------:R-:W-:Y:S01]  /*3260*/  SHF.L.U32 R0, R11, 0x1f, RZ ;  /* 0x0000001f0b007819 */ /* 0x000fe200000006ff */
[----:B------:R-:W-:Y:S01]  /*3270*/  @!PT LDS RZ, [RZ] ;  /* 0x00000000fffff984 */ /* 0x000fe20000000800 */
[----:B------:R-:W-:Y:S01]  /*3280*/  @!PT LDS RZ, [RZ] ;  /* 0x00000000fffff984 */ /* 0x000fe20000000800 */
[----:B------:R-:W-:Y:S01]  /*3290*/  @!PT LDS RZ, [RZ] ;  /* 0x00000000fffff984 */ /* 0x000fe20000000800 */
[----:B------:R-:W-:Y:S01]  /*32a0*/  @!PT LDS RZ, [RZ] ;  /* 0x00000000fffff984 */ /* 0x000fe20000000800 */
[----:B------:R2:W-:Y:S06]  /*32b0*/  MEMBAR.ALL.CTA ;  /* 0x0000000000007992 */ /* 0x0005ec0000008000 */
[----:B--2---:R-:W2:Y:S02]  /*32c0*/  FENCE.VIEW.ASYNC.S ;  /* 0x00000000000073c6 */ /* 0x004ea40000000000 */
[----:B--2---:R2:W-:Y:S01]  /*32d0*/  SYNCS.ARRIVE.TRANS64.RED.A1T0 RZ, [R3+URZ], RZ ;  /* 0x000000ff03ff79a7 */ /* 0x0045e200081004ff */
[----:B------:R2:W3:Y:S01]  /*32e0*/  @P0 SYNCS.PHASECHK.TRANS64.TRYWAIT P2, [UR6], R2 ;  /* 0x00000002ff0005a7 */ /* 0x0004e20008041106 */
[----:B-1----:R-:W-:Y:S01]  /*32f0*/  LOP3.LUT P1, RZ, R6, 0x1, RZ, 0xc0, !PT ;  /* 0x0000000106ff7812 */ /* 0x002fe2000782c0ff */
[----:B------:R-:W1:Y:S02]  /*3300*/  SYNCS.PHASECHK.TRANS64.TRYWAIT P0, [UR7+0xe0], R0 ;  /* 0x0000e000ff0075a7 */ /* 0x000e640008001107 */
[----:B-123--:R-:W-:Y:S10]  /*3310*/  @!P0 BRA `(.L_x_58) ;  /* 0x0000003c00a48947 */ /* 0x00eff40003800000 */
.L_x_124:
[----:B------:R-:W-:Y:S01]  /*3320*/  IADD3 R10, PT, PT, R10, 0x1, RZ ;  /* 0x000000010a0a7810 */ /* 0x000fe20007ffe0ff */
[----:B------:R-:W-:Y:S06]  /*3330*/  BRA.U !UP3, `(.L_x_59) ;  /* 0x000000010bc07547 */ /* 0x000fec000b800000 */
[----:B------:R-:W-:Y:S01]  /*3340*/  UPLOP3.LUT UP4, UPT, UPT, UPT, UPT, 0x40, 0x4 ;  /* 0x000000000004789c */ /* 0x000fe20003f8e870 */
[----:B------:R-:W-:Y:S01]  /*3350*/  UMOV UR13, UR9 ;  /* 0x00000009000d7c82 */ /* 0x000fe20008000000 */
[----:B------:R-:W-:Y:S01]  /*3360*/  UMOV UR12, UR4 ;  /* 0x00000004000c7c82 */ /* 0x000fe20008000000 */
[----:B------:R-:W-:-:S08]  /*3370*/  UMOV UR17, UR14 ;  /* 0x0000000e00117c82 */ /* 0x000fd00008000000 */
.L_x_62:
[----:B------:R-:W-:Y:S02]  /*3380*/  UIADD3 UR13, UPT, UPT, UR13, 0x1, URZ ;  /* 0x000000010d0d7890 */ /* 0x000fe4000fffe0ff */
[----:B--2---:R-:W-:Y:S02]  /*3390*/  ULEA UR6, UR17, UR5, 0x3 ;  /* 0x0000000511067291 */ /* 0x004fe4000f8e18ff */
[----:B------:R-:W-:Y:S01]  /*33a0*/  UISETP.NE.AND UP0, UPT, UR13, URZ, UPT ;  /* 0x000000ff0d00728c */ /* 0x000fe2000bf05270 */
[----:B---3--:R-:W-:Y:S10]  /*33b0*/  @P2 BRA `(.L_x_60) ;  /* 0x00000000000c2947 */ /* 0x008ff40003800000 */
[----:B-1----:R-:W-:Y:S04]  /*33c0*/  SHF.L.U32 R3, R8, 0x1f, RZ ;  /* 0x0000001f08037819 */ /* 0x002fe800000006ff */
[----:B------:R-:W1:Y:S02]  /*33d0*/  SYNCS.PHASECHK.TRANS64.TRYWAIT P0, [UR6], R3 ;  /* 0x00000003ff0075a7 */ /* 0x000e640008001106 */
[----:B-1----:R-:W-:Y:S05]  /*33e0*/  @!P0 BRA `(.L_x_61) ;  /* 0x0000003c00888947 */ /* 0x002fea0003800000 */
.L_x_60:
[----:B------:R-:W-:Y:S01]  /*33f0*/  UISETP.NE.AND UP1, UPT, UR12, 0x1, UPT ;  /* 0x000000010c00788c */ /* 0x000fe2000bf25270 */
[----:B------:R-:W-:Y:S01]  /*3400*/  PLOP3.LUT P2, PT, PT, PT, PT, 0x80, 0x8 ;  /* 0x000000000008781c */ /* 0x000fe20003f4f070 */
[----:B------:R-:W-:Y:S02]  /*3410*/  UIADD3 UR14, UPT, UPT, UR17, 0x1, URZ ;  /* 0x00000001110e7890 */ /* 0x000fe4000fffe0ff */
[----:B------:R-:W-:Y:S02]  /*3420*/  ULEA UR28, UR17, UR11, 0x9 ;  /* 0x0000000b111c7291 */ /* 0x000fe4000f8e48ff */
[----:B------:R-:W-:Y:S01]  /*3430*/  UISETP.NE.AND UP2, UPT, UR14, 0x8, UPT ;  /* 0x000000080e00788c */ /* 0x000fe2000bf45270 */
[----:B------:R-:W-:Y:S01]  /*3440*/  PLOP3.LUT P0, PT, PT, PT, UP1, 0x80, 0x8 ;  /* 0x000000000008781c */ /* 0x000fe20003f0f018 */
[----:B------:R-:W-:Y:S02]  /*3450*/  UIADD3 UR40, UPT, UPT, UR28, 0x2, URZ ;  /* 0x000000021c287890 */ /* 0x000fe4000fffe0ff */
[----:B------:R-:W-:Y:S02]  /*3460*/  USEL UR27, URZ, 0x1, UP2 ;  /* 0x00000001ff1b7887 */ /* 0x000fe40009000000 */
[----:B------:R-:W-:Y:S02]  /*3470*/  USEL UR14, UR14, URZ, UP2 ;  /* 0x000000ff0e0e7287 */ /* 0x000fe40009000000 */
[----:B------:R-:W-:Y:S02]  /*3480*/  UIADD3 UR36, UPT, UPT, UR28, 0x4, URZ ;  /* 0x000000041c247890 */ /* 0x000fe4000fffe0ff */
[----:B------:R-:W-:Y:S01]  /*3490*/  @UP1 ULEA UR26, UR14, UR5, 0x3 ;  /* 0x000000050e1a1291 */ /* 0x000fe2000f8e18ff */
[----:B------:R-:W-:Y:S01]  /*34a0*/  LOP3.LUT R8, R8, UR27, RZ, 0x3c, !PT ;  /* 0x0000001b08087c12 */ /* 0x000fe2000f8e3cff */
[----:B------:R-:W-:Y:S02]  /*34b0*/  UIADD3 UR32, UPT, UPT, UR28, 0x6, URZ ;  /* 0x000000061c207890 */ /* 0x000fe4000fffe0ff */
[----:B------:R-:W-:Y:S01]  /*34c0*/  UIADD3 UR6, UPT, UPT, UR6, 0x40, URZ ;  /* 0x0000004006067890 */ /* 0x000fe2000fffe0ff */
[----:B-1----:R-:W-:Y:S01]  /*34d0*/  @P0 SHF.L.U32 R0, R8, 0x1f, RZ ;  /* 0x0000001f08000819 */ /* 0x002fe200000006ff */
[----:B------:R-:W-:Y:S01]  /*34e0*/  UIADD3 UR12, UPT, UPT, UR12, -0x1, URZ ;  /* 0xffffffff0c0c7890 */ /* 0x000fe2000fffe0ff */
[----:B------:R-:W-:Y:S02]  /*34f0*/  UMOV UR29, 0x40004040 ;  /* 0x40004040001d7882 */ /* 0x000fe40000000000 */
[----:B------:R2:W3:Y:S01]  /*3500*/  @P0 SYNCS.PHASECHK.TRANS64.TRYWAIT P2, [UR26], R0 ;  /* 0x00000000ff0005a7 */ /* 0x0004e2000804111a */
[----:B------:R-:W-:Y:S01]  /*3510*/  ULEA UR26, UR17, UR10, 0xa ;  /* 0x0000000a111a7291 */ /* 0x000fe2000f8e50ff */
[----:B------:R-:W-:Y:S01]  /*3520*/  UMOV UR27, 0x40004040 ;  /* 0x40004040001b7882 */ /* 0x000fe20000000000 */
[----:B------:R-:W-:Y:S02]  /*3530*/  UMOV UR41, 0x40004040 ;  /* 0x4000404000297882 */ /* 0x000fe40000000000 */
[----:B------:R-:W-:Y:S02]  /*3540*/  UIADD3 UR38, UPT, UPT, UR26, 0x2, URZ ;  /* 0x000000021a267890 */ /* 0x000fe4000fffe0ff */
[----:B------:R-:W-:Y:S02]  /*3550*/  UIADD3 UR34, UPT, UPT, UR26, 0x4, URZ ;  /* 0x000000041a227890 */ /* 0x000fe4000fffe0ff */
[----:B------:R-:W-:Y:S01]  /*3560*/  UIADD3 UR30, UPT, UPT, UR26, 0x6, URZ ;  /* 0x000000061a1e7890 */ /* 0x000fe2000fffe0ff */
[----:B------:R2:W-:Y:S01]  /*3570*/  UTCQMMA gdesc[UR26], gdesc[UR28], tmem[UR8], tmem[UR24], idesc[UR25], UP4 ;  /* 0x00ff181c1a0075ea */ /* 0x0005e2000a000308 */
[----:B------:R-:W-:Y:S01]  /*3580*/  UPLOP3.LUT UP4, UPT, UPT, UPT, UPT, 0x80, 0x8 ;  /* 0x000000000008789c */ /* 0x000fe20003f8f070 */
[----:B------:R-:W-:Y:S01]  /*3590*/  UMOV UR39, 0x40004040 ;  /* 0x4000404000277882 */ /* 0x000fe20000000000 */
[----:B------:R-:W-:Y:S01]  /*35a0*/  UMOV UR37, 0x40004040 ;  /* 0x4000404000257882 */ /* 0x000fe20000000000 */
[----:B------:R2:W-:Y:S01]  /*35b0*/  UTCQMMA gdesc[UR38], gdesc[UR40], tmem[UR8], tmem[UR22], idesc[UR23], UPT ;  /* 0x00ff1628260075ea */ /* 0x0005e2000b800308 */
[----:B------:R-:W-:Y:S01]  /*35c0*/  UMOV UR35, 0x40004040 ;  /* 0x4000404000237882 */ /* 0x000fe20000000000 */
[----:B------:R-:W-:Y:S01]  /*35d0*/  UMOV UR33, 0x40004040 ;  /* 0x4000404000217882 */ /* 0x000fe20000000000 */
[----:B------:R-:W-:Y:S01]  /*35e0*/  UMOV UR31, 0x40004040 ;  /* 0x40004040001f7882 */ /* 0x000fe20000000000 */
[----:B------:R2:W-:Y:S01]  /*35f0*/  UTCQMMA gdesc[UR34], gdesc[UR36], tmem[UR8], tmem[UR20], idesc[UR21], UPT ;  /* 0x00ff1424220075ea */ /* 0x0005e2000b800308 */
[----:B------:R2:W-:Y:S01]  /*3600*/  UTCQMMA gdesc[UR30], gdesc[UR32], tmem[UR8], tmem[UR18], idesc[UR19], UPT ;  /* 0x00ff12201e0075ea */ /* 0x0005e2000b800308 */
[----:B------:R2:W-:Y:S01]  /*3610*/  UTCBAR [UR6], URZ ;  /* 0x000000ff060073e9 */ /* 0x0005e200080000ff */
[----:B------:R-:W-:Y:S01]  /*3620*/  UMOV UR17, UR14 ;  /* 0x0000000e00117c82 */ /* 0x000fe20008000000 */
[----:B------:R-:W-:Y:S05]  /*3630*/  BRA.U UP0, `(.L_x_62) ;  /* 0xfffffffd00507547 */ /* 0x000fea000b83ffff */
.L_x_59:
[----:B------:R-:W-:Y:S01]  /*3640*/  UIADD3 UR15, UPT, UPT, UR15, 0x1, URZ ;  /* 0x000000010f0f7890 */ /* 0x000fe2000fffe0ff */
[C---:B------:R-:W-:Y:S01]  /*3650*/  ISETP.NE.AND P0, PT, R10.reuse, 0x2, PT ;  /* 0x000000020a00780c */ /* 0x040fe20003f05270 */
[----:B------:R-:W-:Y:S02]  /*3660*/  UIADD3 UR7, UPT, UPT, UR7, 0xc0, URZ ;  /* 0x000000c007077890 */ /* 0x000fe4000fffe0ff */
[----:B------:R-:W-:Y:S01]  /*3670*/  UISETP.NE.AND UP0, UPT, UR15, 0x4, UPT ;  /* 0x000000040f00788c */ /* 0x000fe2000bf05270 */
[----:B-12---:R-:W-:Y:S02]  /*3680*/  SEL R0, RZ, 0x1, P0 ;  /* 0x00000001ff007807 */ /* 0x006fe40000000000 */
[----:B------:R-:W-:Y:S01]  /*3690*/  SEL R10, R10, RZ, P0 ;  /* 0x000000ff0a0a7207 */ /* 0x000fe20000000000 */
[----:B------:R-:W-:Y:S01]  /*36a0*/  USEL UR6, URZ, 0x1, UP0 ;  /* 0x00000001ff067887 */ /* 0x000fe20008000000 */
[----:B------:R-:W-:Y:S01]  /*36b0*/  LOP3.LUT R9, R9, R0, RZ, 0x3c, !PT ;  /* 0x0000000009097212 */ /* 0x000fe200078e3cff */
[----:B------:R-:W-:Y:S01]  /*36c0*/  USEL UR15, UR15, URZ, UP0 ;  /* 0x000000ff0f0f7287 */ /* 0x000fe20008000000 */
[----:B------:R1:W-:Y:S03]  /*36d0*/  UTCBAR [UR7], URZ ;  /* 0x000000ff070073e9 */ /* 0x0003e600080000ff */
[----:B------:R-:W-:Y:S01]  /*36e0*/  LOP3.LUT R11, R11, UR6, RZ, 0x3c, !PT ;  /* 0x000000060b0b7c12 */ /* 0x000fe2000f8e3cff */
[----:B------:R-:W-:Y:S07]  /*36f0*/  @P1 BRA `(.L_x_63) ;  /* 0xfffffff800a01947 */ /* 0x000fee000383ffff */
[----:B------:R-:W2:Y:S01]  /*3700*/  S2UR UR4, SR_CgaCtaId ;  /* 0x00000000000479c3 */ /* 0x000ea20000008800 */
[----:B------:R-:W-:Y:S01]  /*3710*/  ELECT P0, URZ, PT ;  /* 0x0000000000ff782f */ /* 0x000fe20003800000 */
[----:B------:R-:W-:Y:S01]  /*3720*/  IMAD.MOV.U32 R0, RZ, RZ, 0x1 ;  /* 0x00000001ff007424 */ /* 0x000fe200078e00ff */
[----:B------:R-:W-:Y:S01]  /*3730*/  UIADD3 UR5, UPT, UPT, UR5, 0xe0, URZ ;  /* 0x000000e005057890 */ /* 0x000fe2000fffe0ff */
[----:B------:R-:W-:Y:S01]  /*3740*/  SHF.L.U32 R3, R11, 0x1f, RZ ;  /* 0x0000001f0b037819 */ /* 0x000fe200000006ff */
[----:B------:R-:W-:-:S03]  /*3750*/  UMOV UR6, 0x40 ;  /* 0x0000004000067882 */ /* 0x000fc60000000000 */
[----:B------:R-:W-:Y:S01]  /*3760*/  UVIRTCOUNT.DEALLOC.SMPOOL 0x80 ;  /* 0x000000800000784c */ /* 0x000fe20000000000 */
[----:B--2---:R-:W-:Y:S02]  /*3770*/  ULEA UR4, UR4, UR6, 0x18 ;  /* 0x0000000604047291 */ /* 0x004fe4000f8ec0ff */
[----:B------:R-:W-:-:S07]  /*3780*/  ULEA UR6, UR15, UR5, 0x3 ;  /* 0x000000050f067291 */ /* 0x000fce000f8e18ff */
[----:B------:R2:W-:Y:S02]  /*3790*/  @P0 STS.U8 [UR4+0x1c], R0 ;  /* 0x00001c00ff000988 */ /* 0x0005e40008000004 */
[----:B------:R-:W4:Y:S02]  /*37a0*/  SYNCS.PHASECHK.TRANS64.TRYWAIT P0, [UR6], R3 ;  /* 0x00000003ff0075a7 */ /* 0x000f240008001106 */
[----:B--2-4-:R-:W-:Y:S05]  /*37b0*/  @!P0 BRA `(.L_x_64) ;  /* 0x0000003800ac8947 */ /* 0x014fea0003800000 */
.L_x_127:
[----:B-1----:R-:W-:-:S04]  /*37c0*/  UIADD3 UR7, UPT, UPT, UR15, 0x1, URZ ;  /* 0x000000010f077890 */ /* 0x002fc8000fffe0ff */
[----:B------:R-:W-:-:S04]  /*37d0*/  UISETP.NE.AND UP0, UPT, UR7, 0x4, UPT ;  /* 0x000000040700788c */ /* 0x000fc8000bf05270 */
[----:B------:R-:W-:Y:S02]  /*37e0*/  USEL UR8, URZ, 0x1, UP0 ;  /* 0x00000001ff087887 */ /* 0x000fe40008000000 */
[----:B------:R-:W-:-:S04]  /*37f0*/  USEL UR7, UR7, URZ, UP0 ;  /* 0x000000ff07077287 */ /* 0x000fc80008000000 */
[----:B------:R-:W-:Y:S01]  /*3800*/  ULEA UR6, UR7, UR5, 0x3 ;  /* 0x0000000507067291 */ /* 0x000fe2000f8e18ff */
[----:B------:R-:W-:-:S04]  /*3810*/  LOP3.LUT R2, R11, UR8, RZ, 0x3c, !PT ;  /* 0x000000080b027c12 */ /* 0x000fc8000f8e3cff */
[----:B--2---:R-:W-:-:S04]  /*3820*/  SHF.L.U32 R3, R2, 0x1f, RZ ;  /* 0x0000001f02037819 */ /* 0x004fc800000006ff */
[----:B------:R-:W1:Y:S02]  /*3830*/  SYNCS.PHASECHK.TRANS64.TRYWAIT P0, [UR6], R3 ;  /* 0x00000003ff0075a7 */ /* 0x000e640008001106 */
[----:B-1----:R-:W-:Y:S05]  /*3840*/  @!P0 BRA `(.L_x_65) ;  /* 0x0000003800a08947 */ /* 0x002fea0003800000 */
.L_x_129:
        /* <DEDUP_REMOVED lines=9> */
.L_x_131:
[----:B------:R-:W-:-:S04]  /*38e0*/  UIADD3 UR7, UPT, UPT, UR7, 0x1, URZ ;  /* 0x0000000107077890 */ /* 0x000fc8000fffe0ff */
[----:B------:R-:W-:-:S04]  /*38f0*/  UISETP.NE.AND UP0, UPT, UR7, 0x4, UPT ;  /* 0x000000040700788c */ /* 0x000fc8000bf05270 */
[----:B------:R-:W-:Y:S02]  /*3900*/  USEL UR6, URZ, 0x1, UP0 ;  /* 0x00000001ff067887 */ /* 0x000fe40008000000 */
[----:B------:R-:W-:-:S04]  /*3910*/  USEL UR7, UR7, URZ, UP0 ;  /* 0x000000ff07077287 */ /* 0x000fc80008000000 */
[----:B------:R-:W-:Y:S01]  /*3920*/  ULEA UR7, UR7, UR5, 0x3 ;  /* 0x0000000507077291 */ /* 0x000fe2000f8e18ff */
[----:B-1----:R-:W-:-:S04]  /*3930*/  LOP3.LUT R3, R2, UR6, RZ, 0x3c, !PT ;  /* 0x0000000602037c12 */ /* 0x002fc8000f8e3cff */
[----:B------:R-:W-:-:S04]  /*3940*/  SHF.L.U32 R3, R3, 0x1f, RZ ;  /* 0x0000001f03037819 */ /* 0x000fc800000006ff */
[----:B------:R-:W1:Y:S02]  /*3950*/  SYNCS.PHASECHK.TRANS64.TRYWAIT P0, [UR7], R3 ;  /* 0x00000003ff0075a7 */ /* 0x000e640008001107 */
[----:B-1----:R-:W-:Y:S05]  /*3960*/  @!P0 BRA `(.L_x_67) ;  /* 0x0000003800888947 */ /* 0x002fea0003800000 */
.L_x_133:
[----:B------:R-:W-:Y:S01]  /*3970*/  NOP ;  /* 0x0000000000007918 */ /* 0x000fe20000000000 */
[----:B-1----:R-:W1:Y:S01]  /*3980*/  LDS R0, [UR4+0x14] ;  /* 0x00001404ff007984 */ /* 0x002e620008000800 */
[----:B------:R-:W-:Y:S01]  /*3990*/  ULOP3.LUT UR6, UR16, 0xffff, URZ, 0xc0, !UPT ;  /* 0x0000ffff10067892 */ /* 0x000fe2000f8ec0ff */
[----:B------:R-:W-:Y:S01]  /*39a0*/  UMOV UR8, 0xffff ;  /* 0x0000ffff00087882 */ /* 0x000fe20000000000 */
[----:B------:R-:W-:Y:S02]  /*39b0*/  UMOV UR5, 0x1 ;  /* 0x0000000100057882 */ /* 0x000fe40000000000 */
[----:B------:R-:W-:-:S04]  /*39c0*/  USHF.R.U32.HI UR6, URZ, 0x5, UR6 ;  /* 0x00000005ff067899 */ /* 0x000fc80008011606 */
[----:B------:R-:W-:Y:S02]  /*39d0*/  USHF.L.U32 UR8, UR8, UR6, URZ ;  /* 0x0000000608087299 */ /* 0x000fe400080006ff */
[----:B------:R-:W-:-:S04]  /*39e0*/  USHF.L.U32 UR5, UR5, UR6, URZ ;  /* 0x0000000605057299 */ /* 0x000fc800080006ff */
[----:B-1----:R-:W-:-:S04]  /*39f0*/  LOP3.LUT R0, R0, UR8, RZ, 0xc0, !PT ;  /* 0x0000000800007c12 */ /* 0x002fc8000f8ec0ff */
[----:B------:R-:W-:-:S13]  /*3a00*/  ISETP.NE.AND P0, PT, R0, UR8, PT ;  /* 0x0000000800007c0c */ /* 0x000fda000bf05270 */
[----:B------:R-:W-:Y:S05]  /*3a10*/  @P0 BRA `(.L_x_68) ;  /* 0x0000000000580947 */ /* 0x000fea0003800000 */
[----:B------:R-:W1:Y:S02]  /*3a20*/  LDS R0, [UR4+0x18] ;  /* 0x00001804ff007984 */ /* 0x000e640008000800 */
[----:B-1----:R-:W-:-:S04]  /*3a30*/  LOP3.LUT R0, R0, UR5, RZ, 0xc0, !PT ;  /* 0x0000000500007c12 */ /* 0x002fc8000f8ec0ff */
[----:B------:R-:W-:-:S13]  /*3a40*/  ISETP.NE.AND P0, PT, R0, UR5, PT ;  /* 0x0000000500007c0c */ /* 0x000fda000bf05270 */
[----:B------:R-:W-:Y:S05]  /*3a50*/  @P0 BRA `(.L_x_69) ;  /* 0x00000000003c0947 */ /* 0x000fea0003800000 */
[----:B------:R-:W1:Y:S01]  /*3a60*/  S2R R2, SR_LANEID ;  /* 0x0000000000027919 */ /* 0x000e620000000000 */
[----:B------:R-:W-:Y:S01]  /*3a70*/  ULOP3.LUT UR8, URZ, UR8, URZ, 0x33, !UPT ;  /* 0x00000008ff087292 */ /* 0x000fe2000f8e33ff */
[----:B------:R-:W-:Y:S01]  /*3a80*/  LOP3.LUT R4, RZ, UR5, RZ, 0x33, !PT ;  /* 0x00000005ff047c12 */ /* 0x000fe2000f8e33ff */
[----:B------:R-:W-:Y:S02]  /*3a90*/  VOTEU.ANY UR7, UPT, PT ;  /* 0x0000000000077886 */ /* 0x000fe400038e0100 */
[----:B------:R-:W-:Y:S01]  /*3aa0*/  UFLO.U32 UR7, UR7 ;  /* 0x00000007000772bd */ /* 0x000fe200080e0000 */
[----:B------:R-:W2:Y:S01]  /*3ab0*/  REDUX UR5, R4 ;  /* 0x00000000040573c4 */ /* 0x000ea20000000000 */
[----:B------:R-:W-:-:S06]  /*3ac0*/  IMAD.U32 R0, RZ, RZ, UR8 ;  /* 0x00000008ff007e24 */ /* 0x000fcc000f8e00ff */
[----:B------:R4:W-:Y:S01]  /*3ad0*/  UTCATOMSWS.AND URZ, UR8 ;  /* 0x0000000800ff79e3 */ /* 0x0009e20008000000 */
[----:B------:R-:W3:Y:S01]  /*3ae0*/  REDUX UR6, R0 ;  /* 0x00000000000673c4 */ /* 0x000ee20000000000 */
[----:B-1----:R-:W-:Y:S01]  /*3af0*/  ISETP.EQ.U32.AND P0, PT, R2, UR7, PT ;  /* 0x0000000702007c0c */ /* 0x002fe2000bf02070 */
[----:B--2---:R-:W-:Y:S01]  /*3b00*/  IMAD.U32 R2, RZ, RZ, UR5 ;  /* 0x00000005ff027e24 */ /* 0x004fe2000f8e00ff */
[----:B---3--:R-:W-:-:S11]  /*3b10*/  MOV R3, UR6 ;  /* 0x0000000600037c02 */ /* 0x008fd60008000f00 */
[----:B------:R4:W-:Y:S04]  /*3b20*/  @P0 ATOMS.AND RZ, [UR4+0x14], R3 ;  /* 0x00001403ffff098c */ /* 0x0009e8000a800004 */
[----:B------:R4:W-:Y:S01]  /*3b30*/  @P0 ATOMS.AND RZ, [UR4+0x18], R2 ;  /* 0x00001802ffff098c */ /* 0x0009e2000a800004 */
[----:B------:R-:W-:Y:S05]  /*3b40*/  BRA `(.L_x_70) ;  /* 0x0000000000147947 */ /* 0x000fea0003800000 */
.L_x_69:
[----:B------:R-:W-:Y:S02]  /*3b50*/  MOV R2, 0x3b70 ;  /* 0x00003b7000027802 */ /* 0x000fe40000000f00 */
[----:B---3-5:R-:W-:Y:S05]  /*3b60*/  CALL.REL.NOINC `($__internal_0_$__cuda_sm10x_tcgen05_guardrail_trap_col_being_dealloced_not_returned_by_alloc) ;  /* 0x0000003800a47944 */ /* 0x028fea0003c00000 */
[----:B------:R-:W-:Y:S05]  /*3b70*/  BRA `(.L_x_70) ;  /* 0x0000000000087947 */ /* 0x000fea0003800000 */
.L_x_68:
[----:B------:R-:W-:Y:S02]  /*3b80*/  MOV R2, 0x3ba0 ;  /* 0x00003ba000027802 */ /* 0x000fe40000000f00 */
[----:B---3-5:R-:W-:Y:S05]  /*3b90*/  CALL.REL.NOINC `($__internal_2_$__cuda_sm10x_tcgen05_guardrail_trap_unallocated_columns_being_dealloced) ;  /* 0x0000003800b07944 */ /* 0x028fea0003c00000 */
.L_x_70:
[----:B------:R-:W-:Y:S01]  /*3ba0*/  NOP ;  /* 0x0000000000007918 */ /* 0x000fe20000000000 */
[----:B----4-:R-:W-:Y:S05]  /*3bb0*/  EXIT ;  /* 0x000000000000794d */ /* 0x010fea0003800000 */
.L_x_52:
[----:B------:R-:W-:-:S09]  /*3bc0*/  UISETP.NE.OR UP2, UPT, UR8, 0x3, !UP2 ;  /* 0x000000030800788c */ /* 0x000fd2000d745670 */
[----:B------:R-:W-:Y:S05]  /*3bd0*/  BRA.U UP2, `(.L_x_71) ;  /* 0x0000000902c87547 */ /* 0x000fea000b800000 */
[----:B------:R-:W1:Y:S01]  /*3be0*/  LDCU.64 UR6, c[0x0][0x888] ;  /* 0x00011100ff0677ac */ /* 0x000e620008000a00 */
[----:B------:R-:W2:Y:S01]  /*3bf0*/  LDC R0, c[0x0][0xb30] ;  /* 0x0002cc00ff007b82 */ /* 0x000ea20000000800 */
[----:B------:R-:W-:Y:S01]  /*3c00*/  IMAD.MOV.U32 R30, RZ, RZ, 0x1 ;  /* 0x00000001ff1e7424 */ /* 0x000fe200078e00ff */
[----:B------:R-:W-:Y:S01]  /*3c10*/  CS2R R28, SRZ ;  /* 0x00000000001c7805 */ /* 0x000fe2000001ff00 */
[----:B------:R-:W4:Y:S01]  /*3c20*/  LDCU.64 UR4, c[0x0][0x890] ;  /* 0x00011200ff0477ac */ /* 0x000f220008000a00 */
[----:B------:R-:W-:Y:S01]  /*3c30*/  IMAD.MOV.U32 R25, RZ, RZ, 0x2000 ;  /* 0x00002000ff197424 */ /* 0x000fe200078e00ff */
[----:B------:R-:W-:-:S03]  /*3c40*/  UMOV UR8, 0x400 ;  /* 0x0000040000087882 */ /* 0x000fc60000000000 */
[----:B------:R-:W3:Y:S01]  /*3c50*/  LDC R19, c[0x0][0x370] ;  /* 0x0000dc00ff137b82 */ /* 0x000ee20000000800 */
[----:B------:R-:W-:-:S07]  /*3c60*/  UPLOP3.LUT UP1, UPT, UPT, UPT, UPT, 0x40, 0x4 ;  /* 0x000000000004789c */ /* 0x000fce0003f2e870 */
[----:B------:R-:W3:Y:S01]  /*3c70*/  LDC R2, c[0x0][0xb0c] ;  /* 0x0002c300ff027b82 */ /* 0x000ee20000000800 */
[----:B-1----:R-:W-:Y:S02]  /*3c80*/  UISETP.NE.U32.AND UP2, UPT, UR6, URZ, UPT ;  /* 0x000000ff0600728c */ /* 0x002fe4000bf45070 */
[----:B------:R-:W-:Y:S02]  /*3c90*/  ULEA UR6, UR37, UR8, 0x18 ;  /* 0x0000000825067291 */ /* 0x000fe4000f8ec0ff */
[----:B------:R-:W-:Y:S02]  /*3ca0*/  UISETP.NE.AND.EX UP2, UPT, UR7, URZ, UPT, UP2 ;  /* 0x000000ff0700728c */ /* 0x000fe4000bf45320 */
[----:B------:R-:W-:Y:S01]  /*3cb0*/  UIADD3 UR7, UPT, UPT, UR6, 0x80, URZ ;  /* 0x0000008006077890 */ /* 0x000fe2000fffe0ff */
[----:B------:R-:W1:Y:S01]  /*3cc0*/  LDC R18, c[0x0][0xb20] ;  /* 0x0002c800ff127b82 */ /* 0x000e620000000800 */
[----:B----4-:R-:W-:Y:S01]  /*3cd0*/  UISETP.NE.U32.AND UP3, UPT, UR4, URZ, UPT ;  /* 0x000000ff0400728c */ /* 0x010fe2000bf65070 */
[----:B--2---:R-:W-:Y:S01]  /*3ce0*/  ISETP.NE.AND P1, PT, R0, 0x1, PT ;  /* 0x000000010000780c */ /* 0x004fe20003f25270 */
[----:B------:R-:W-:-:S02]  /*3cf0*/  UPRMT UR37, UR37, 0x654, UR7 ;  /* 0x0000065425257896 */ /* 0x000fc40008000007 */
[----:B------:R-:W-:-:S03]  /*3d00*/  UISETP.NE.AND.EX UP3, UPT, UR5, URZ, UPT, UP3 ;  /* 0x000000ff0500728c */ /* 0x000fc6000bf65330 */
[----:B------:R-:W2:Y:S08]  /*3d10*/  LDC.64 R32, c[0x0][0x348] ;  /* 0x0000d200ff207b82 */ /* 0x000eb00000000a00 */
[----:B------:R-:W4:Y:S08]  /*3d20*/  LDC.64 R16, c[0x0][0xb10] ;  /* 0x0002c400ff107b82 */ /* 0x000f300000000a00 */
[----:B------:R-:W1:Y:S08]  /*3d30*/  LDC.64 R6, c[0x0][0xb18] ;  /* 0x0002c600ff067b82 */ /* 0x000e700000000a00 */
[----:B------:R-:W1:Y:S08]  /*3d40*/  LDC.64 R4, c[0x0][0xb28] ;  /* 0x0002ca00ff047b82 */ /* 0x000e700000000a00 */
[----:B---3--:R-:W1:Y:S02]  /*3d50*/  LDC R24, c[0x0][0x374] ;  /* 0x0000dd00ff187b82 */ /* 0x008e640000000800 */
.L_x_79:
[C---:B------:R-:W-:Y:S02]  /*3d60*/  LEA R0, R29.reuse, UR6, 0x3 ;  /* 0x000000061d007c11 */ /* 0x040fe4000f8e18ff */
[----:B------:R-:W-:Y:S02]  /*3d70*/  SHF.L.U32 R3, R28, 0x1f, RZ ;  /* 0x0000001f1c037819 */ /* 0x000fe400000006ff */
[----:B------:R-:W-:Y:S02]  /*3d80*/  LEA R20, R29, UR6, 0x4 ;  /* 0x000000061d147c11 */ /* 0x000fe4000f8e20ff */
[----:B---3--:R-:W3:Y:S02]  /*3d90*/  SYNCS.PHASECHK.TRANS64.TRYWAIT P0, [R0+URZ+0xa0], R3 ;  /* 0x0000a003000075a7 */ /* 0x008ee400080011ff */
[----:B---3--:R-:W-:Y:S05]  /*3da0*/  @!P0 BRA `(.L_x_72) ;  /* 0x0000003400908947 */ /* 0x008fea0003800000 */
.L_x_134:
[----:B------:R-:W-:Y:S01]  /*3db0*/  ISETP.GE.AND P0, PT, R72, 0x1, PT ;  /* 0x000000014800780c */ /* 0x000fe20003f06270 */
[----:B------:R-:W1:Y:S01]  /*3dc0*/  LDS.128 R20, [R20+0x130] ;  /* 0x0001300014147984 */ /* 0x000e620000000c00 */
[----:B------:R-:W-:Y:S01]  /*3dd0*/  ISETP.NE.U32.AND P4, PT, RZ, UR4, PT ;  /* 0x00000004ff007c0c */ /* 0x000fe2000bf85070 */
[----:B---3--:R-:W-:Y:S01]  /*3de0*/  VIADD R0, R0, 0xb0 ;  /* 0x000000b000007836 */ /* 0x008fe20000000000 */
[----:B------:R-:W-:Y:S02]  /*3df0*/  SHF.L.U32 R26, R30, 0x1f, RZ ;  /* 0x0000001f1e1a7819 */ /* 0x000fe400000006ff */
[----:B------:R-:W-:Y:S02]  /*3e00*/  ISETP.NE.AND.EX P4, PT, RZ, UR5, PT, P4 ;  /* 0x00000005ff007c0c */ /* 0x000fe4000bf85340 */
[----:B------:R-:W-:Y:S01]  /*3e10*/  PRMT R0, RZ, 0x654, R0 ;  /* 0x00000654ff007816 */ /* 0x000fe20000000000 */
[----:B------:R-:W-:Y:S01]  /*3e20*/  @!PT LDS RZ, [RZ] ;  /* 0x00000000fffff984 */ /* 0x000fe20000000800 */
[----:B------:R-:W-:Y:S01]  /*3e30*/  @!PT LDS RZ, [RZ] ;  /* 0x00000000fffff984 */ /* 0x000fe20000000800 */
[----:B------:R-:W-:Y:S01]  /*3e40*/  @!PT LDS RZ, [RZ] ;  /* 0x00000000fffff984 */ /* 0x000fe20000000800 */
[----:B------:R-:W-:Y:S01]  /*3e50*/  @!PT LDS RZ, [RZ] ;  /* 0x00000000fffff984 */ /* 0x000fe20000000800 */
[----:B------:R3:W-:Y:S06]  /*3e60*/  MEMBAR.ALL.CTA ;  /* 0x0000000000007992 */ /* 0x0007ec0000008000 */
[----:B---3--:R-:W3:Y:S02]  /*3e70*/  FENCE.VIEW.ASYNC.S ;  /* 0x00000000000073c6 */ /* 0x008ee40000000000 */
[----:B---3--:R3:W-:Y:S01]  /*3e80*/  SYNCS.ARRIVE.TRANS64.RED.A1T0 RZ, [R0+URZ], RZ ;  /* 0x000000ff00ff79a7 */ /* 0x0087e200081004ff */
[----:B-1----:R-:W-:Y:S11]  /*3e90*/  LOP3.LUT P3, RZ, R22, 0x1, RZ, 0xc0, !PT ;  /* 0x0000000116ff7812 */ /* 0x002ff6000786c0ff */
[----:B------:R-:W-:Y:S02]  /*3ea0*/  @!UPT UIADD3 URZ, UPT, UPT, URZ, URZ, URZ ;  /* 0x000000fffffff290 */ /* 0x000fe4000fffe0ff */
[----:B------:R-:W-:Y:S02]  /*3eb0*/  @P3 MOV R13, R20 ;  /* 0x00000014000d3202 */ /* 0x000fe40000000f00 */
[----:B------:R-:W-:Y:S01]  /*3ec0*/  @P3 LOP3.LUT R8, R21, 0xffff, RZ, 0xc0, !PT ;  /* 0x0000ffff15083812 */ /* 0x000fe200078ec0ff */
[----:B---3--:R-:W-:Y:S06]  /*3ed0*/  @!P0 BRA `(.L_x_73) ;  /* 0x0000000000a48947 */ /* 0x008fec0003800000 */
[----:B------:R-:W-:Y:S01]  /*3ee0*/  IMAD.HI.U32 R31, R24, R7, RZ ;  /* 0x00000007181f7227 */ /* 0x000fe200078e00ff */
[----:B------:R-:W-:Y:S02]  /*3ef0*/  ISETP.NE.AND P0, PT, R6, 0x1, PT ;  /* 0x000000010600780c */ /* 0x000fe40003f05270 */
[----:B------:R-:W-:Y:S01]  /*3f00*/  ISETP.NE.AND P2, PT, R72, 0x1, PT ;  /* 0x000000014800780c */ /* 0x000fe20003f45270 */
[----:B----4-:R-:W-:Y:S01]  /*3f10*/  IMAD.HI.U32 R34, R19, R16, RZ ;  /* 0x0000001013227227 */ /* 0x010fe200078e00ff */
[----:B------:R-:W-:Y:S02]  /*3f20*/  SHF.R.U32.HI R31, RZ, R18, R31 ;  /* 0x00000012ff1f7219 */ /* 0x000fe4000001161f */
[----:B------:R-:W-:Y:S01]  /*3f30*/  ISETP.NE.AND P5, PT, R2, 0x1, PT ;  /* 0x000000010200780c */ /* 0x000fe20003fa5270 */
[----:B------:R-:W-:Y:S01]  /*3f40*/  IMAD.HI.U32 R36, R13, R16, RZ ;  /* 0x000000100d247227 */ /* 0x000fe200078e00ff */
[----:B------:R-:W-:Y:S02]  /*3f50*/  SHF.R.U32.HI R34, RZ, R17, R34 ;  /* 0x00000011ff227219 */ /* 0x000fe40000011622 */
[----:B------:R-:W-:Y:S01]  /*3f60*/  SEL R3, R24, R31, !P0 ;  /* 0x0000001f18037207 */ /* 0x000fe20004000000 */
[C---:B------:R-:W-:Y:S01]  /*3f70*/  IMAD.HI.U32 R31, R8.reuse, R7, RZ ;  /* 0x00000007081f7227 */ /* 0x040fe200078e00ff */
[----:B------:R-:W-:Y:S02]  /*3f80*/  SEL R11, R19, R34, !P5 ;  /* 0x00000022130b7207 */ /* 0x000fe40006800000 */
[----:B------:R-:W-:Y:S01]  /*3f90*/  SHF.R.U32.HI R36, RZ, R17, R36 ;  /* 0x00000011ff247219 */ /* 0x000fe20000011624 */
[----:B------:R-:W-:Y:S01]  /*3fa0*/  IMAD.HI.U32 R38, R3, R4, RZ ;  /* 0x0000000403267227 */ /* 0x000fe200078e00ff */
[----:B------:R-:W-:Y:S03]  /*3fb0*/  SHF.R.U32.HI R31, RZ, R18, R31 ;  /* 0x00000012ff1f7219 */ /* 0x000fe6000001161f */
[----:B------:R-:W-:Y:S01]  /*3fc0*/  IMAD.HI.U32 R34, R11, R4, RZ ;  /* 0x000000040b227227 */ /* 0x000fe200078e00ff */
[----:B------:R-:W-:Y:S02]  /*3fd0*/  @P2 SHF.R.U32.HI R3, RZ, R5, R38 ;  /* 0x00000005ff032219 */ /* 0x000fe40000011626 */
[----:B------:R-:W-:Y:S02]  /*3fe0*/  SEL R9, R8, R31, !P0 ;  /* 0x0000001f08097207 */ /* 0x000fe40004000000 */
[----:B------:R-:W-:Y:S01]  /*3ff0*/  @P2 SHF.R.U32.HI R11, RZ, R5, R34 ;  /* 0x00000005ff0b2219 */ /* 0x000fe20000011622 */
[C---:B------:R-:W-:Y:S01]  /*4000*/  IMAD R10, R72.reuse, R3, RZ ;  /* 0x00000003480a7224 */ /* 0x040fe200078e02ff */
[----:B------:R-:W-:Y:S01]  /*4010*/  SEL R3, R13, R36, !P5 ;  /* 0x000000240d037207 */ /* 0x000fe20006800000 */
[C---:B------:R-:W-:Y:S03]  /*4020*/  IMAD.HI.U32 R14, R9.reuse, R4, RZ ;  /* 0x00000004090e7227 */ /* 0x040fe600078e00ff */
[----:B------:R-:W-:Y:S01]  /*4030*/  ISETP.GE.AND P0, PT, R9, R10, PT ;  /* 0x0000000a0900720c */ /* 0x000fe20003f06270 */
[C---:B------:R-:W-:Y:S01]  /*4040*/  IMAD R12, R72.reuse, R11, RZ ;  /* 0x0000000b480c7224 */ /* 0x040fe200078e02ff */
[-C--:B------:R-:W-:Y:S04]  /*4050*/  SHF.R.U32.HI R14, RZ, R5.reuse, R14 ;  /* 0x00000005ff0e7219 */ /* 0x080fe8000001160e */
[----:B------:R-:W-:Y:S02]  /*4060*/  ISETP.GE.OR P0, PT, R3, R12, P0 ;  /* 0x0000000c0300720c */ /* 0x000fe40000706670 */
[----:B------:R-:W-:Y:S05]  /*4070*/  SEL R15, R9, R14, !P2 ;  /* 0x0000000e090f7207 */ /* 0x000fea0005000000 */
[----:B------:R-:W-:Y:S04]  /*4080*/  IMAD.MOV R14, RZ, RZ, -R15 ;  /* 0x000000ffff0e7224 */ /* 0x000fe800078e0a0f */
[----:B------:R-:W-:Y:S02]  /*4090*/  IMAD R14, R72, R14, R9 ;  /* 0x0000000e480e7224 */ /* 0x000fe400078e0209 */
[C---:B------:R-:W-:Y:S05]  /*40a0*/  @!P0 IMAD.HI.U32 R10, R3.reuse, R4, RZ ;  /* 0x00000004030a8227 */ /* 0x040fea00078e00ff */
[----:B------:R-:W-:Y:S04]  /*40b0*/  @!P0 SHF.R.U32.HI R10, RZ, R5, R10 ;  /* 0x00000005ff0a8219 */ /* 0x000fe8000001160a */
[----:B------:R-:W-:Y:S01]  /*40c0*/  @!P0 SEL R0, R3, R10, !P2 ;  /* 0x0000000a03008207 */ /* 0x000fe20005000000 */
[----:B------:R-:W-:Y:S03]  /*40d0*/  IMAD.MOV R10, RZ, RZ, -R3 ;  /* 0x000000ffff0a7224 */ /* 0x000fe600078e0a03 */
[----:B------:R-:W-:Y:S01]  /*40e0*/  @!P0 IADD3 R15, PT, PT, R15, -R0, RZ ;  /* 0x800000000f0f8210 */ /* 0x000fe20007ffe0ff */
[----:B------:R-:W-:Y:S01]  /*40f0*/  @!P0 IMAD R0, R11, R14, R0 ;  /* 0x0000000e0b008224 */ /* 0x000fe200078e0200 */
[----:B------:R-:W-:Y:S01]  /*4100*/  IADD3 R11, PT, PT, -R9, RZ, RZ ;  /* 0x000000ff090b7210 */ /* 0x000fe20007ffe1ff */
[----:B------:R-:W-:Y:S02]  /*4110*/  IMAD R13, R2, R10, R13 ;  /* 0x0000000a020d7224 */ /* 0x000fe400078e020d */
[----:B------:R-:W-:Y:S02]  /*4120*/  @!P0 IMAD R9, R15, R72, R3 ;  /* 0x000000480f098224 */ /* 0x000fe400078e0203 */
[----:B------:R-:W-:Y:S02]  /*4130*/  @!P0 IMAD.MOV.U32 R3, RZ, RZ, R0 ;  /* 0x000000ffff038224 */ /* 0x000fe400078e0000 */
[----:B------:R-:W-:Y:S02]  /*4140*/  IMAD R8, R6, R11, R8 ;  /* 0x0000000b06087224 */ /* 0x000fe400078e0208 */
[----:B------:R-:W-:Y:S02]  /*4150*/  IMAD R13, R3, R2, R13 ;  /* 0x00000002030d7224 */ /* 0x000fe400078e020d */
[----:B------:R-:W-:Y:S02]  /*4160*/  IMAD R8, R9, R6, R8 ;  /* 0x0000000609087224 */ /* 0x000fe400078e0208 */
.L_x_73:
[----:B------:R-:W-:Y:S05]  /*4170*/  BRA.U UP1, `(.L_x_74) ;  /* 0x0000000101107547 */ /* 0x000fea000b800000 */
[----:B------:R-:W-:Y:S04]  /*4180*/  MOV R0, UR13 ;  /* 0x0000000d00007c02 */ /* 0x000fe80008000f00 */
[----:B------:R-:W-:Y:S04]  /*4190*/  SHF.L.U32 R3, R0, 0x1f, RZ ;  /* 0x0000001f00037819 */ /* 0x000fe800000006ff */
[----:B------:R-:W1:Y:S02]  /*41a0*/  SYNCS.PHASECHK.TRANS64.TRYWAIT P0, [UR6+0x98], R3 ;  /* 0x00009803ff0075a7 */ /* 0x000e640008001106 */
[----:B-1----:R-:W-:Y:S05]  /*41b0*/  @!P0 BRA `(.L_x_75) ;  /* 0x0000003000a08947 */ /* 0x002fea0003800000 */
.L_x_74:
[----:B------:R-:W-:Y:S05]  /*41c0*/  BRA.U !UP3, `(.L_x_76) ;  /* 0x000000010b347547 */ /* 0x000fea000b800000 */
[----:B------:R-:W-:Y:S01]  /*41d0*/  UPLOP3.LUT UP0, UPT, UPT, UPT, UP2, 0x80, 0x8 ;  /* 0x000000000008789c */ /* 0x000fe20003f0f020 */
[----:B-1----:R-:W-:Y:S02]  /*41e0*/  HFMA2 R0, -RZ, RZ, 0, 5.9604644775390625e-08 ;  /* 0x00000001ff007431 */ /* 0x002fe400000001ff */
[----:B------:R-:W-:Y:S03]  /*41f0*/  IMAD.MOV.U32 R164, RZ, RZ, 0x1 ;  /* 0x00000001ffa47424 */ /* 0x000fe600078e00ff */
[----:B------:R-:W-:Y:S05]  /*4200*/  PLOP3.LUT P0, PT, PT, PT, UP0, 0x80, 0x8 ;  /* 0x000000000008781c */ /* 0x000fea0003f0f008 */
[----:B------:R-:W1:Y:S01]  /*4210*/  @UP0 LDCU.64 UR8, c[0x0][0x888] ;  /* 0x00011100ff0807ac */ /* 0x000e620008000a00 */
[----:B------:R-:W-:Y:S07]  /*4220*/  @UP0 UIMAD UR7, UR36, UR4, URZ ;  /* 0x00000004240702a4 */ /* 0x000fee000f8e02ff */
[----:B------:R-:W-:Y:S01]  /*4230*/  @!P0 PRMT R164, R0, 0x7610, R164 ;  /* 0x0000761000a48816 */ /* 0x000fe200000000a4 */
[----:B-1----:R-:W-:Y:S03]  /*4240*/  @UP0 UIMAD.WIDE UR8, UR7, 0x4, UR8 ;  /* 0x00000004070808a5 */ /* 0x002fe6000f8e0208 */
[----:B------:R-:W1:Y:S03]  /*4250*/  @!UP0 LDCU UR7, c[0x0][0x880] ;  /* 0x00011000ff0787ac */ /* 0x000e660008000800 */
[----:B------:R-:W-:Y:S01]  /*4260*/  IMAD.U32 R10, RZ, RZ, UR8 ;  /* 0x00000008ff0a7e24 */ /* 0x000fe2000f8e00ff */
[----:B------:R-:W-:Y:S05]  /*4270*/  MOV R11, UR9 ;  /* 0x00000009000b7c02 */ /* 0x000fea0008000f00 */
[----:B-----5:R3:W5:Y:S02]  /*4280*/  @P0 LDG.E R81, desc[UR40][R10.64] ;  /* 0x000000280a510981 */ /* 0x020764000c1e1900 */
[----:B-1-3--:R-:W-:Y:S07]  /*4290*/  @!P0 IMAD.U32 R81, RZ, RZ, UR7 ;  /* 0x00000007ff518e24 */ /* 0x00afee000f8e00ff */
.L_x_76:
[----:B-----5:R-:W-:Y:S01]  /*42a0*/  @!P4 FSETP.EQ.AND P5, PT, R81, RZ, PT ;  /* 0x000000ff5100c20b */ /* 0x020fe20003fa2000 */
[----:B------:R-:W-:Y:S01]  /*42b0*/  @!UPT UIADD3 URZ, UPT, UPT, URZ, URZ, URZ ;  /* 0x000000fffffff290 */ /* 0x000fe2000fffe0ff */
[----:B------:R-:W-:Y:S11]  /*42c0*/  @!P4 BRA `(.L_x_77) ;  /* 0x000000000014c947 */ /* 0x000ff60003800000 */
[----:B------:R-:W-:Y:S02]  /*42d0*/  LOP3.LUT P0, RZ, R164, 0xff, RZ, 0xc0, !PT ;  /* 0x000000ffa4ff7812 */ /* 0x000fe4000780c0ff */
[----:B------:R-:W-:Y:S04]  /*42e0*/  PLOP3.LUT P5, PT, PT, PT, UP0, 0x80, 0x8 ;  /* 0x000000000008781c */ /* 0x000fe80003faf008 */
[----:B------:R-:W-:Y:S07]  /*42f0*/  PLOP3.LUT P5, PT, P5, PT, PT, 0x8, 0x80 ;  /* 0x000000000080781c */ /* 0x000fee0002fae170 */
[----:B------:R-:W-:Y:S11]  /*4300*/  @P0 FSETP.EQ.AND P5, PT, R81, RZ, PT ;  /* 0x000000ff5100020b */ /* 0x000ff60003fa2000 */
[----:B------:R-:W-:Y:S02]  /*4310*/  @!UPT UIADD3 URZ, UPT, UPT, URZ, URZ, URZ ;  /* 0x000000fffffff290 */ /* 0x000fe4000fffe0ff */
.L_x_77:
[----:B------:R-:W3:Y:S01]  /*4320*/  SYNCS.PHASECHK.TRANS64.TRYWAIT P4, [UR6+0x88], R26 ;  /* 0x0000881aff0075a7 */ /* 0x000ee20008081106 */
[----:B------:R-:W-:Y:S01]  /*4330*/  @P3 SHF.R.U32.HI R27, RZ, 0x10, R21 ;  /* 0x00000010ff1b3819 */ /* 0x000fe20000011615 */
[----:B------:R-:W-:Y:S01]  /*4340*/  VIADD R29, R29, 0x1 ;  /* 0x000000011d1d7836 */ /* 0x000fe20000000000 */
[----:B------:R-:W5:Y:S08]  /*4350*/  LDC.64 R14, c[0x0][0xb10] ;  /* 0x0002c400ff0e7b82 */ /* 0x000f700000000a00 */
[----:B------:R-:W2:Y:S08]  /*4360*/  LDC.64 R10, c[0x0][0xb18] ;  /* 0x0002c600ff0a7b82 */ /* 0x000eb00000000a00 */
[----:B-1----:R-:W1:Y:S08]  /*4370*/  @!P1 LDC R0, c[0x0][0xb20] ;  /* 0x0002c800ff009b82 */ /* 0x002e700000000800 */
[----:B------:R-:W4:Y:S01]  /*4380*/  @!P1 LDC R3, c[0x0][0xb0c] ;  /* 0x0002c300ff039b82 */ /* 0x000f220000000800 */
[----:B-----5:R-:W-:Y:S05]  /*4390*/  @!P1 IMAD.HI.U32 R14, R13, R14, RZ ;  /* 0x0000000e0d0e9227 */ /* 0x020fea00078e00ff */
[----:B------:R-:W-:Y:S01]  /*43a0*/  @!P1 SHF.R.U32.HI R14, RZ, R15, R14 ;  /* 0x0000000fff0e9219 */ /* 0x000fe2000001160e */
[----:B--2---:R-:W-:Y:S01]  /*43b0*/  @!P1 IMAD.HI.U32 R11, R8, R11, RZ ;  /* 0x0000000b080b9227 */ /* 0x004fe200078e00ff */
[----:B------:R-:W-:Y:S04]  /*43c0*/  @!P1 ISETP.NE.AND P0, PT, R10, 0x1, PT ;  /* 0x000000010a00980c */ /* 0x000fe80003f05270 */
[----:B-1----:R-:W-:Y:S02]  /*43d0*/  @!P1 SHF.R.U32.HI R9, RZ, R0, R11 ;  /* 0x00000000ff099219 */ /* 0x002fe4000001160b */
[----:B----4-:R-:W-:Y:S02]  /*43e0*/  @!P1 ISETP.NE.AND P2, PT, R3, 0x1, PT ;  /* 0x000000010300980c */ /* 0x010fe40003f45270 */
[----:B------:R-:W-:Y:S02]  /*43f0*/  @!P1 SEL R9, R8, R9, !P0 ;  /* 0x0000000908099207 */ /* 0x000fe40004000000 */
[----:B------:R-:W-:Y:S02]  /*4400*/  ELECT P0, URZ, PT ;  /* 0x0000000000ff782f */ /* 0x000fe40003800000 */
[----:B------:R-:W-:Y:S05]  /*4410*/  @!P1 SEL R14, R13, R14, !P2 ;  /* 0x0000000e0d0e9207 */ /* 0x000fea0005000000 */
[----:B------:R-:W-:Y:S02]  /*4420*/  @!P1 IMAD.IADD R0, R9, 0x1, -R14 ;  /* 0x0000000109009824 */ /* 0x000fe400078e0a0e */
[----:B------:R-:W-:Y:S02]  /*4430*/  @!P1 IMAD.IADD R9, R14, 0x1, -R9 ;  /* 0x000000010e099824 */ /* 0x000fe400078e0a09 */
[----:B------:R-:W-:Y:S02]  /*4440*/  @!P1 IMAD R13, R0, R3, R13 ;  /* 0x00000003000d9224 */ /* 0x000fe400078e020d */
[----:B------:R-:W-:Y:S01]  /*4450*/  @!P1 IMAD R8, R9, R10, R8 ;  /* 0x0000000a09089224 */ /* 0x000fe200078e0208 */
[----:B---3--:R-:W-:Y:S06]  /*4460*/  @!P4 BRA `(.L_x_78) ;  /* 0x00000030000cc947 */ /* 0x008fec0003800000 */
.L_x_137:
[----:B------:R-:W-:Y:S01]  /*4470*/  PLOP3.LUT P5, PT, P5, P0, PT, 0xf2, 0x2f ;  /* 0x00000000002f781c */ /* 0x000fe20002fa1e72 */
[----:B------:R-:W-:Y:S01]  /*4480*/  UMOV UR14, 0x0 ;  /* 0x00000000000e7882 */ /* 0x000fe20000000000 */
[----:B------:R-:W-:Y:S01]  /*4490*/  LOP3.LUT R30, R30, 0x1, RZ, 0x3c, !PT ;  /* 0x000000011e1e7812 */ /* 0x000fe200078e3cff */
[----:B------:R-:W-:Y:S01]  /*44a0*/  UMOV UR15, 0x10000000 ;  /* 0x10000000000f7882 */ /* 0x000fe20000000000 */
[----:B------:R-:W-:Y:S01]  /*44b0*/  UMOV UR12, UR36 ;  /* 0x00000024000c7c82 */ /* 0x000fe20008000000 */
[----:B------:R-:W-:Y:S08]  /*44c0*/  @P3 R2UR UR36, R27 ;  /* 0x000000001b2432ca */ /* 0x000ff000000e0000 */
[----:B-1----:R-:W-:Y:S01]  /*44d0*/  @!P5 IADD3 R3, P0, PT, R32, 0x580, RZ ;  /* 0x000005802003d810 */ /* 0x002fe20007f1e0ff */
[----:B------:R-:W-:Y:S01]  /*44e0*/  @!P5 IMAD.SHL.U32 R155, R155, 0x40, RZ ;  /* 0x000000409b9bd824 */ /* 0x000fe200078e00ff */
[----:B------:R-:W-:Y:S01]  /*44f0*/  VOTEU.ALL UP1, P5 ;  /* 0x0000000000ff7886 */ /* 0x000fe20002820000 */
[----:B------:R-:W-:Y:S01]  /*4500*/  @!P5 IMAD.SHL.U32 R165, R165, 0x80, RZ ;  /* 0x00000080a5a5d824 */ /* 0x000fe200078e00ff */
[----:B------:R-:W-:Y:S01]  /*4510*/  @!P5 R2UR UR8, R3 ;  /* 0x000000000308d2ca */ /* 0x000fe200000e0000 */
[----:B------:R-:W-:Y:S01]  /*4520*/  @!P5 IMAD.X R0, RZ, RZ, R33, P0 ;  /* 0x000000ffff00d224 */ /* 0x000fe200000e0621 */
[----:B------:R-:W-:Y:S01]  /*4530*/  @!P5 R2UR UR10, R155 ;  /* 0x000000009b0ad2ca */ /* 0x000fe200000e0000 */
[----:B------:R-:W-:Y:S01]  /*4540*/  @!UP1 UIADD3 UR9, UPT, UPT, UR6, 0x80, URZ ;  /* 0x0000008006099890 */ /* 0x000fe2000fffe0ff */
[----:B------:R-:W-:Y:S01]  /*4550*/  @!P5 R2UR UR11, R165 ;  /* 0x00000000a50bd2ca */ /* 0x000fe200000e0000 */
[----:B------:R-:W-:Y:S01]  /*4560*/  IMAD.IADD R155, R8, 0x1, R143 ;  /* 0x00000001089b7824 */ /* 0x000fe200078e028f */
[----:B------:R-:W-:Y:S01]  /*4570*/  @!P5 R2UR UR7, R0 ;  /* 0x000000000007d2ca */ /* 0x000fe200000e0000 */
[----:B------:R-:W-:Y:S01]  /*4580*/  IMAD.IADD R165, R13, 0x1, R154 ;  /* 0x000000010da57824 */ /* 0x000fe200078e029a */
[C---:B------:R-:W-:Y:S04]  /*4590*/  ISETP.NE.AND P0, PT, R29.reuse, 0x2, PT ;  /* 0x000000021d00780c */ /* 0x040fe80003f05270 */
[----:B------:R-:W-:Y:S01]  /*45a0*/  SEL R3, RZ, 0x1, P0 ;  /* 0x00000001ff037807 */ /* 0x000fe20000000000 */
[----:B------:R-:W-:Y:S01]  /*45b0*/  IMAD.U32 R10, RZ, RZ, UR8 ;  /* 0x00000008ff0a7e24 */ /* 0x000fe2000f8e00ff */
[----:B------:R-:W-:Y:S01]  /*45c0*/  @!UP1 UIADD3 UR8, UPT, UPT, UR6, 0x200, URZ ;  /* 0x0000020006089890 */ /* 0x000fe2000fffe0ff */
[----:B------:R-:W-:Y:S01]  /*45d0*/  SEL R29, R29, RZ, P0 ;  /* 0x000000ff1d1d7207 */ /* 0x000fe20000000000 */
[----:B------:R-:W-:Y:S01]  /*45e0*/  VOTEU.ALL UP1, P5 ;  /* 0x0000000000ff7886 */ /* 0x000fe20002820000 */
[----:B------:R-:W-:Y:S02]  /*45f0*/  LOP3.LUT R28, R28, R3, RZ, 0x3c, !PT ;  /* 0x000000031c1c7212 */ /* 0x000fe400078e3cff */
[----:B------:R-:W-:Y:S01]  /*4600*/  IMAD.U32 R11, RZ, RZ, UR7 ;  /* 0x00000007ff0b7e24 */ /* 0x000fe2000f8e00ff */
[----:B------:R-:W-:Y:S04]  /*4610*/  @!P5 R2UR UR16, R10 ;  /* 0x000000000a10d2ca */ /* 0x000fe800000e0000 */
[----:B------:R-:W-:Y:S11]  /*4620*/  @!P5 R2UR UR17, R11 ;  /* 0x000000000b11d2ca */ /* 0x000ff600000e0000 */
[----:B------:R-:W-:Y:S02]  /*4630*/  @!UPT UIADD3 URZ, UPT, UPT, URZ, URZ, URZ ;  /* 0x000000fffffff290 */ /* 0x000fe4000fffe0ff */
[----:B------:R3:W-:Y:S01]  /*4640*/  @!UP1 UTMALDG.3D [UR8], [UR16], desc[UR14] ;  /* 0x00000e08100095b4 */ /* 0x0007e20008011000 */
[----:B------:R3:W-:Y:S01]  /*4650*/  @!P5 SYNCS.ARRIVE.TRANS64.RED.A0TR RZ, [UR6+0x80], R25 ;  /* 0x00008019ffffd9a7 */ /* 0x0007e20008300406 */
[----:B------:R-:W-:Y:S01]  /*4660*/  UPLOP3.LUT UP1, UPT, UPT, UPT, UPT, 0x80, 0x8 ;  /* 0x000000000008789c */ /* 0x000fe20003f2f070 */
[----:B------:R-:W-:Y:S01]  /*4670*/  SYNCS.ARRIVE.TRANS64.RED.A1T0 RZ, [UR37], RZ ;  /* 0x000000ffffff79a7 */ /* 0x000fe20008100425 */
[----:B------:R-:W-:Y:S09]  /*4680*/  @P3 BRA `(.L_x_79) ;  /* 0xfffffff400b43947 */ /* 0x000ff2000383ffff */
[----:B------:R-:W-:Y:S07]  /*4690*/  MOV R0, UR6 ;  /* 0x0000000600007c02 */ /* 0x000fee0008000f00 */
.L_x_80:
[----:B-1----:R-:W-:-:S04]  /*46a0*/  SHF.L.U32 R3, R30, 0x1f, RZ ;  /* 0x0000001f1e037819 */ /* 0x002fc800000006ff */
[----:B------:R1:W2:Y:S03]  /*46b0*/  SYNCS.PHASECHK.TRANS64.TRYWAIT P0, [R0+URZ+0x88], R3 ;  /* 0x00008803000075a7 */ /* 0x0002a600080011ff */
[----:B--2---:R-:W-:Y:S05]  /*46c0*/  @!P0 NANOSLEEP.SYNCS 0x989680 ;  /* 0x009896800000895d */ /* 0x004fea0003900000 */
[----:B------:R-:W2:Y:S02]  /*46d0*/  @!P0 SYNCS.PHASECHK.TRANS64 P0, [R0+URZ+0x88], R3 ;  /* 0x00008803000085a7 */ /* 0x000ea400080010ff */
[----:B--23--:R-:W-:Y:S05]  /*46e0*/  @P0 EXIT ;  /* 0x000000000000094d */ /* 0x00cfea0003800000 */
[----:B------:R-:W-:Y:S05]  /*46f0*/  BRA `(.L_x_80) ;  /* 0xfffffffc00e87947 */ /* 0x000fea000383ffff */
.L_x_71:
[----:B------:R-:W-:-:S06]  /*4700*/  UISETP.GE.AND UP1, UPT, UR8, 0x4, UPT ;  /* 0x000000040800788c */ /* 0x000fcc000bf26270 */
[----:B------:R-:W-:-:S13]  /*4710*/  PLOP3.LUT P0, PT, PT, PT, UP1, 0x80, 0x8 ;  /* 0x000000000008781c */ /* 0x000fda0003f0f018 */
[----:B------:R-:W-:Y:S05]  /*4720*/  @!P0 EXIT ;  /* 0x000000000000894d */ /* 0x000fea0003800000 */
[----:B------:R-:W-:Y:S01]  /*4730*/  BAR.SYNC.DEFER_BLOCKING 0x6, 0xa0 ;  /* 0x0182800000007b1d */ /* 0x000fe20000010000 */
[C---:B------:R-:W-:Y:S02]  /*4740*/  IMAD.SHL.U32 R3, R166.reuse, 0x40, RZ ;  /* 0x00000040a6037824 */ /* 0x040fe400078e00ff */
[----:B------:R-:W-:Y:S02]  /*4750*/  HFMA2 R76, -RZ, RZ, 0, 0 ;  /* 0x00000000ff4c7431 */ /* 0x000fe400000001ff */
[C---:B------:R-:W-:Y:S01]  /*4760*/  IMAD.SHL.U32 R168, R166.reuse, 0x8, RZ ;  /* 0x00000008a6a87824 */ /* 0x040fe200078e00ff */
[----:B------:R-:W-:Y:S01]  /*4770*/  CS2R R174, SRZ ;  /* 0x0000000000ae7805 */ /* 0x000fe2000001ff00 */
[----:B------:R-:W-:Y:S01]  /*4780*/  IMAD.U32 R79, R166, 0x10000, RZ ;  /* 0x00010000a64f7824 */ /* 0x000fe200078e00ff */
[----:B------:R-:W-:Y:S01]  /*4790*/  UMOV UR43, 0x400 ;  /* 0x00000400002b7882 */ /* 0x000fe20000000000 */
[----:B------:R-:W-:Y:S01]  /*47a0*/  LOP3.LUT R5, R3, 0x180, RZ, 0xc0, !PT ;  /* 0x0000018003057812 */ /* 0x000fe200078ec0ff */
[----:B------:R-:W-:Y:S01]  /*47b0*/  ULEA UR43, UR37, UR43, 0x18 ;  /* 0x0000002b252b7291 */ /* 0x000fe2000f8ec0ff */
[----:B------:R-:W1:Y:S01]  /*47c0*/  LDC R167, c[0x0][0x370] ;  /* 0x0000dc00ffa77b82 */ /* 0x000e620000000800 */
[----:B------:R-:W-:Y:S01]  /*47d0*/  LOP3.LUT R79, R79, 0x600000, RZ, 0xc0, !PT ;  /* 0x006000004f4f7812 */ /* 0x000fe200078ec0ff */
[----:B------:R-:W-:Y:S01]  /*47e0*/  IMAD.MOV.U32 R181, RZ, RZ, RZ ;  /* 0x000000ffffb57224 */ /* 0x000fe200078e00ff */
[----:B------:R-:W-:Y:S01]  /*47f0*/  LOP3.LUT R168, R5, 0x30, R168, 0xf8, !PT ;  /* 0x0000003005a87812 */ /* 0x000fe200078ef8a8 */
[----:B------:R-:W-:Y:S01]  /*4800*/  UIADD3 UR4, UPT, UPT, UR43, 0x2200, URZ ;  /* 0x000022002b047890 */ /* 0x000fe2000fffe0ff */
[----:B------:R-:W-:Y:S01]  /*4810*/  IMAD.MOV.U32 R173, RZ, RZ, RZ ;  /* 0x000000ffffad7224 */ /* 0x000fe200078e00ff */
[----:B------:R-:W2:Y:S01]  /*4820*/  LDCU.64 UR46, c[0x0][0x348] ;  /* 0x00006900ff2e77ac */ /* 0x000ea20008000a00 */
[----:B------:R-:W-:Y:S01]  /*4830*/  LOP3.LUT R168, R168, 0x1e40, R3, 0xf8, !PT ;  /* 0x00001e40a8a87812 */ /* 0x000fe200078ef803 */
[----:B------:R-:W4:Y:S01]  /*4840*/  LDC R74, c[0x0][0xb0c] ;  /* 0x0002c300ff4a7b82 */ /* 0x000f220000000800 */
[----:B------:R-:W-:Y:S01]  /*4850*/  IMAD.SHL.U32 R3, R166, 0x10, RZ ;  /* 0x00000010a6037824 */ /* 0x000fe200078e00ff */
[----:B------:R-:W-:Y:S01]  /*4860*/  MOV R179, UR4 ;  /* 0x0000000400b37c02 */ /* 0x000fe20008000f00 */
[----:B------:R-:W1:Y:S03]  /*4870*/  LDCU.64 UR38, c[0x0][0x888] ;  /* 0x00011100ff2677ac */ /* 0x000e660008000a00 */
[C---:B------:R-:W-:Y:S01]  /*4880*/  LOP3.LUT R5, R3.reuse, 0x20, RZ, 0xc0, !PT ;  /* 0x0000002003057812 */ /* 0x040fe200078ec0ff */
[----:B------:R-:W3:Y:S01]  /*4890*/  LDS R0, [UR43+0x150] ;  /* 0x0001502bff007984 */ /* 0x000ee20008000800 */
[----:B------:R-:W1:Y:S01]  /*48a0*/  LDC R170, c[0x0][0xb20] ;  /* 0x0002c800ffaa7b82 */ /* 0x000e620000000800 */
[----:B------:R-:W-:Y:S01]  /*48b0*/  LOP3.LUT R3, R3, 0x40, RZ, 0xc0, !PT ;  /* 0x0000004003037812 */ /* 0x000fe200078ec0ff */
[----:B------:R-:W-:-:S06]  /*48c0*/  UIADD3 UR42, UPT, UPT, UR43, 0x200, URZ ;  /* 0x000002002b2a7890 */ /* 0x000fcc000fffe0ff */
[----:B------:R-:W1:Y:S08]  /*48d0*/  LDC R73, c[0x0][0xb30] ;  /* 0x0002cc00ff497b82 */ /* 0x000e700000000800 */
[----:B------:R-:W1:Y:S08]  /*48e0*/  LDC.64 R152, c[0x0][0xb10] ;  /* 0x0002c400ff987b82 */ /* 0x000e700000000a00 */
[----:B------:R-:W1:Y:S08]  /*48f0*/  LDC.64 R70, c[0x0][0xb18] ;  /* 0x0002c600ff467b82 */ /* 0x000e700000000a00 */
[----:B------:R-:W1:Y:S01]  /*4900*/  LDC.64 R148, c[0x0][0x888] ;  /* 0x00022200ff947b82 */ /* 0x000e620000000a00 */
[----:B---3--:R-:W-:-:S07]  /*4910*/  IMAD.IADD R79, R0, 0x1, R79 ;  /* 0x00000001004f7824 */ /* 0x008fce00078e024f */
[----:B------:R-:W3:Y:S01]  /*4920*/  LDC.64 R68, c[0x0][0xb28] ;  /* 0x0002ca00ff447b82 */ /* 0x000ee20000000a00 */
[----:B------:R-:W-:-:S05]  /*4930*/  VIADD R0, R168, UR43 ;  /* 0x0000002ba8007c36 */ /* 0x000fca0008000000 */
[--C-:B------:R-:W-:Y:S02]  /*4940*/  IADD3 R178, PT, PT, -R5, 0x200, R0.reuse ;  /* 0x0000020005b27810 */ /* 0x100fe40007ffe100 */
[----:B------:R-:W1:Y:S01]  /*4950*/  LDC.64 R150, c[0x0][0x890] ;  /* 0x00022400ff967b82 */ /* 0x000e620000000a00 */
[----:B------:R-:W-:Y:S02]  /*4960*/  IADD3 R177, PT, PT, -R3, 0x200, R0 ;  /* 0x0000020003b17810 */ /* 0x000fe40007ffe100 */
[----:B------:R-:W-:-:S05]  /*4970*/  IMAD.IADD R176, R178, 0x1, -R3 ;  /* 0x00000001b2b07824 */ /* 0x000fca00078e0a03 */
[----:B------:R-:W1:Y:S08]  /*4980*/  LDC.64 R146, c[0x0][0x8b0] ;  /* 0x00022c00ff927b82 */ /* 0x000e700000000a00 */
[----:B------:R-:W1:Y:S08]  /*4990*/  LDC.64 R144, c[0x0][0x8a8] ;  /* 0x00022a00ff907b82 */ /* 0x000e700000000a00 */
[----:B--2-4-:R-:W1:Y:S02]  /*49a0*/  LDC R172, c[0x0][0x374] ;  /* 0x0000dd00ffac7b82 */ /* 0x014e640000000800 */
.L_x_98:
[C---:B------:R-:W-:Y:S02]  /*49b0*/  LEA R0, R181.reuse, UR43, 0x3 ;  /* 0x0000002bb5007c11 */ /* 0x040fe4000f8e18ff */
[----:B------:R-:W-:Y:S02]  /*49c0*/  SHF.L.U32 R3, R174, 0x1f, RZ ;  /* 0x0000001fae037819 */ /* 0x000fe400000006ff */
[----:B------:R-:W-:Y:S02]  /*49d0*/  LEA R16, R181, UR43, 0x4 ;  /* 0x0000002bb5107c11 */ /* 0x000fe4000f8e20ff */
[----:B--2---:R-:W2:Y:S02]  /*49e0*/  SYNCS.PHASECHK.TRANS64.TRYWAIT P0, [R0+URZ+0xa0], R3 ;  /* 0x0000a003000075a7 */ /* 0x004ea400080011ff */
[----:B-12---:R-:W-:Y:S05]  /*49f0*/  @!P0 BRA `(.L_x_81) ;  /* 0x0000002800c08947 */ /* 0x006fea0003800000 */
.L_x_138:
[----:B------:R-:W4:Y:S01]  /*4a00*/  LDC.64 R12, c[0x0][0xb10] ;  /* 0x0002c400ff0c7b82 */ /* 0x000f220000000a00 */
[----:B------:R-:W3:Y:S01]  /*4a10*/  LDS.128 R16, [R16+0x130] ;  /* 0x0001300010107984 */ /* 0x000ee20000000c00 */
[----:B-1----:R-:W-:Y:S01]  /*4a20*/  ISETP.NE.AND P1, PT, R73, 0x1, PT ;  /* 0x000000014900780c */ /* 0x002fe20003f25270 */
[----:B--2---:R-:W-:Y:S01]  /*4a30*/  VIADD R0, R0, 0xb0 ;  /* 0x000000b000007836 */ /* 0x004fe20000000000 */
[----:B------:R-:W-:Y:S04]  /*4a40*/  ISETP.GE.AND P0, PT, R72, 0x1, PT ;  /* 0x000000014800780c */ /* 0x000fe80003f06270 */
[----:B------:R-:W1:Y:S01]  /*4a50*/  LDC.64 R10, c[0x0][0xb18] ;  /* 0x0002c600ff0a7b82 */ /* 0x000e620000000a00 */
[----:B------:R-:W-:Y:S01]  /*4a60*/  PRMT R0, RZ, 0x654, R0 ;  /* 0x00000654ff007816 */ /* 0x000fe20000000000 */
[----:B------:R-:W-:Y:S01]  /*4a70*/  @!PT LDS RZ, [RZ] ;  /* 0x00000000fffff984 */ /* 0x000fe20000000800 */
[----:B------:R-:W-:Y:S01]  /*4a80*/  @!PT LDS RZ, [RZ] ;  /* 0x00000000fffff984 */ /* 0x000fe20000000800 */
[----:B------:R-:W-:Y:S01]  /*4a90*/  @!PT LDS RZ, [RZ] ;  /* 0x00000000fffff984 */ /* 0x000fe20000000800 */
[----:B------:R-:W-:Y:S01]  /*4aa0*/  @!PT LDS RZ, [RZ] ;  /* 0x00000000fffff984 */ /* 0x000fe20000000800 */
[----:B------:R2:W-:Y:S06]  /*4ab0*/  MEMBAR.ALL.CTA ;  /* 0x0000000000007992 */ /* 0x0005ec0000008000 */
[----:B--2---:R-:W2:Y:S01]  /*4ac0*/  FENCE.VIEW.ASYNC.S ;  /* 0x00000000000073c6 */ /* 0x004ea20000000000 */
[----:B------:R-:W1:Y:S08]  /*4ad0*/  @!P1 LDC R14, c[0x0][0xb20] ;  /* 0x0002c800ff0e9b82 */ /* 0x000e700000000800 */
[----:B------:R-:W1:Y:S01]  /*4ae0*/  @!P1 LDC R9, c[0x0][0xb0c] ;  /* 0x0002c300ff099b82 */ /* 0x000e620000000800 */
[----:B--2---:R2:W-:Y:S01]  /*4af0*/  SYNCS.ARRIVE.TRANS64.RED.A1T0 RZ, [R0+URZ], RZ ;  /* 0x000000ff00ff79a7 */ /* 0x0045e200081004ff */
[----:B---3--:R-:W-:Y:S04]  /*4b00*/  LOP3.LUT P4, RZ, R18, 0x1, RZ, 0xc0, !PT ;  /* 0x0000000112ff7812 */ /* 0x008fe8000788c0ff */
[----:B------:R-:W-:Y:S09]  /*4b10*/  P2R R180, PR, RZ, 0x10 ;  /* 0x00000010ffb47803 */ /* 0x000ff20000000000 */
[----:B------:R-:W-:Y:S02]  /*4b20*/  @P4 MOV R77, R16 ;  /* 0x00000010004d4202 */ /* 0x000fe40000000f00 */
[----:B------:R-:W-:Y:S01]  /*4b30*/  @P4 LOP3.LUT R75, R17, 0xffff, RZ, 0xc0, !PT ;  /* 0x0000ffff114b4812 */ /* 0x000fe200078ec0ff */
[----:B--2-4-:R-:W-:Y:S06]  /*4b40*/  @!P0 BRA `(.L_x_82) ;  /* 0x0000000000a48947 */ /* 0x014fec0003800000 */
[----:B------:R-:W-:Y:S01]  /*4b50*/  IMAD.HI.U32 R21, R172, R71, RZ ;  /* 0x00000047ac157227 */ /* 0x000fe200078e00ff */
[----:B------:R-:W-:Y:S02]  /*4b60*/  ISETP.NE.AND P0, PT, R70, 0x1, PT ;  /* 0x000000014600780c */ /* 0x000fe40003f05270 */
[----:B------:R-:W-:Y:S01]  /*4b70*/  ISETP.NE.AND P2, PT, R72, 0x1, PT ;  /* 0x000000014800780c */ /* 0x000fe20003f45270 */
[----:B------:R-:W-:Y:S01]  /*4b80*/  IMAD.HI.U32 R20, R167, R152, RZ ;  /* 0x00000098a7147227 */ /* 0x000fe200078e00ff */
[----:B------:R-:W-:Y:S02]  /*4b90*/  SHF.R.U32.HI R21, RZ, R170, R21 ;  /* 0x000000aaff157219 */ /* 0x000fe40000011615 */
[----:B------:R-:W-:Y:S01]  /*4ba0*/  ISETP.NE.AND P3, PT, R74, 0x1, PT ;  /* 0x000000014a00780c */ /* 0x000fe20003f65270 */
[----:B------:R-:W-:Y:S01]  /*4bb0*/  IMAD.HI.U32 R24, R77, R152, RZ ;  /* 0x000000984d187227 */ /* 0x000fe200078e00ff */
[----:B------:R-:W-:Y:S02]  /*4bc0*/  SHF.R.U32.HI R20, RZ, R153, R20 ;  /* 0x00000099ff147219 */ /* 0x000fe40000011614 */
[----:B------:R-:W-:Y:S01]  /*4bd0*/  SEL R3, R172, R21, !P0 ;  /* 0x00000015ac037207 */ /* 0x000fe20004000000 */
[----:B------:R-:W-:Y:S01]  /*4be0*/  IMAD.HI.U32 R21, R75, R71, RZ ;  /* 0x000000474b157227 */ /* 0x000fe200078e00ff */
[----:B------:R-:W-:Y:S02]  /*4bf0*/  SEL R7, R167, R20, !P3 ;  /* 0x00000014a7077207 */ /* 0x000fe40005800000 */
[----:B------:R-:W-:Y:S01]  /*4c00*/  SHF.R.U32.HI R24, RZ, R153, R24 ;  /* 0x00000099ff187219 */ /* 0x000fe20000011618 */
[-C--:B------:R-:W-:Y:S04]  /*4c10*/  IMAD.HI.U32 R20, R3, R68.reuse, RZ ;  /* 0x0000004403147227 */ /* 0x080fe800078e00ff */
[----:B------:R-:W-:Y:S01]  /*4c20*/  IMAD.HI.U32 R22, R7, R68, RZ ;  /* 0x0000004407167227 */ /* 0x000fe200078e00ff */
[-C--:B------:R-:W-:Y:S02]  /*4c30*/  @P2 SHF.R.U32.HI R3, RZ, R69.reuse, R20 ;  /* 0x00000045ff032219 */ /* 0x080fe40000011614 */
[----:B------:R-:W-:Y:S02]  /*4c40*/  SHF.R.U32.HI R20, RZ, R170, R21 ;  /* 0x000000aaff147219 */ /* 0x000fe40000011615 */
[----:B------:R-:W-:Y:S01]  /*4c50*/  @P2 SHF.R.U32.HI R7, RZ, R69, R22 ;  /* 0x00000045ff072219 */ /* 0x000fe20000011616 */
[C---:B------:R-:W-:Y:S01]  /*4c60*/  IMAD R2, R72.reuse, R3, RZ ;  /* 0x0000000348027224 */ /* 0x040fe200078e02ff */
[----:B------:R-:W-:Y:S02]  /*4c70*/  SEL R5, R75, R20, !P0 ;  /* 0x000000144b057207 */ /* 0x000fe40004000000 */
[----:B------:R-:W-:Y:S01]  /*4c80*/  SEL R3, R77, R24, !P3 ;  /* 0x000000184d037207 */ /* 0x000fe20005800000 */
[----:B------:R-:W-:Y:S01]  /*4c90*/  IMAD R4, R72, R7, RZ ;  /* 0x0000000748047224 */ /* 0x000fe200078e02ff */
[C---:B------:R-:W-:Y:S01]  /*4ca0*/  ISETP.GE.AND P0, PT, R5.reuse, R2, PT ;  /* 0x000000020500720c */ /* 0x040fe20003f06270 */
[----:B------:R-:W-:Y:S03]  /*4cb0*/  IMAD.HI.U32 R6, R5, R68, RZ ;  /* 0x0000004405067227 */ /* 0x000fe600078e00ff */
[----:B------:R-:W-:Y:S01]  /*4cc0*/  ISETP.GE.OR P0, PT, R3, R4, P0 ;  /* 0x000000040300720c */ /* 0x000fe20000706670 */
[----:B------:R-:W-:Y:S01]  /*4cd0*/  IMAD.MOV R4, RZ, RZ, -R3 ;  /* 0x000000ffff047224 */ /* 0x000fe200078e0a03 */
[-C--:B------:R-:W-:Y:S03]  /*4ce0*/  SHF.R.U32.HI R6, RZ, R69.reuse, R6 ;  /* 0x00000045ff067219 */ /* 0x080fe60000011606 */
[----:B------:R-:W-:Y:S01]  /*4cf0*/  IMAD R77, R74, R4, R77 ;  /* 0x000000044a4d7224 */ /* 0x000fe200078e024d */
[----:B------:R-:W-:Y:S05]  /*4d00*/  SEL R15, R5, R6, !P2 ;  /* 0x00000006050f7207 */ /* 0x000fea0005000000 */
[----:B------:R-:W-:Y:S02]  /*4d10*/  IMAD.MOV R6, RZ, RZ, -R15 ;  /* 0x000000ffff067224 */ /* 0x000fe400078e0a0f */
[C---:B------:R-:W-:Y:S04]  /*4d20*/  @!P0 IMAD.HI.U32 R2, R3.reuse, R68, RZ ;  /* 0x0000004403028227 */ /* 0x040fe800078e00ff */
[----:B------:R-:W-:Y:S01]  /*4d30*/  IMAD R6, R72, R6, R5 ;  /* 0x0000000648067224 */ /* 0x000fe200078e0205 */
[----:B------:R-:W-:Y:S04]  /*4d40*/  @!P0 SHF.R.U32.HI R2, RZ, R69, R2 ;  /* 0x00000045ff028219 */ /* 0x000fe80000011602 */
[----:B------:R-:W-:Y:S02]  /*4d50*/  @!P0 SEL R0, R3, R2, !P2 ;  /* 0x0000000203008207 */ /* 0x000fe40005000000 */
[----:B------:R-:W-:Y:S02]  /*4d60*/  IADD3 R2, PT, PT, -R5, RZ, RZ ;  /* 0x000000ff05027210 */ /* 0x000fe40007ffe1ff */
[----:B------:R-:W-:Y:S01]  /*4d70*/  @!P0 IADD3 R8, PT, PT, R15, -R0, RZ ;  /* 0x800000000f088210 */ /* 0x000fe20007ffe0ff */
[----:B------:R-:W-:Y:S02]  /*4d80*/  @!P0 IMAD R0, R7, R6, R0 ;  /* 0x0000000607008224 */ /* 0x000fe400078e0200 */
[----:B------:R-:W-:Y:S02]  /*4d90*/  IMAD R75, R70, R2, R75 ;  /* 0x00000002464b7224 */ /* 0x000fe400078e024b */
[----:B------:R-:W-:Y:S02]  /*4da0*/  @!P0 IMAD R5, R8, R72, R3 ;  /* 0x0000004808058224 */ /* 0x000fe400078e0203 */
[----:B------:R-:W-:Y:S04]  /*4db0*/  @!P0 IMAD.MOV.U32 R3, RZ, RZ, R0 ;  /* 0x000000ffff038224 */ /* 0x000fe800078e0000 */
[----:B------:R-:W-:Y:S02]  /*4dc0*/  IMAD R77, R3, R74, R77 ;  /* 0x0000004a034d7224 */ /* 0x000fe400078e024d */
[----:B------:R-:W-:Y:S07]  /*4dd0*/  IMAD R75, R5, R70, R75 ;  /* 0x00000046054b7224 */ /* 0x000fee00078e024b */
.L_x_82:
[----:B------:R-:W-:Y:S01]  /*4de0*/  @!P1 IMAD.HI.U32 R0, R77, R12, RZ ;  /* 0x0000000c4d009227 */ /* 0x000fe200078e00ff */
[----:B-1----:R-:W-:Y:S01]  /*4df0*/  @!P1 ISETP.NE.AND P0, PT, R10, 0x1, PT ;  /* 0x000000010a00980c */ /* 0x002fe20003f05270 */
[----:B------:R-:W-:Y:S01]  /*4e00*/  ULOP3.LUT UP0, URZ, UR42, 0x1b0, URZ, 0xc0, !UPT ;  /* 0x000001b02aff7892 */ /* 0x000fe2000f80c0ff */
[----:B------:R-:W-:Y:S01]  /*4e10*/  @!P1 ISETP.NE.AND P2, PT, R9, 0x1, PT ;  /* 0x000000010900980c */ /* 0x000fe20003f45270 */
[----:B------:R-:W-:Y:S01]  /*4e20*/  @!P1 IMAD.HI.U32 R3, R75, R11, RZ ;  /* 0x0000000b4b039227 */ /* 0x000fe200078e00ff */
[----:B------:R-:W-:Y:S02]  /*4e30*/  @!P1 SHF.R.U32.HI R0, RZ, R13, R0 ;  /* 0x0000000dff009219 */ /* 0x000fe40000011600 */
[----:B------:R-:W-:Y:S01]  /*4e40*/  @P4 SHF.R.U32.HI R171, RZ, 0x10, R17 ;  /* 0x00000010ffab4819 */ /* 0x000fe20000011611 */
[----:B------:R-:W-:Y:S01]  /*4e50*/  VIADD R181, R181, 0x1 ;  /* 0x00000001b5b57836 */ /* 0x000fe20000000000 */
[----:B------:R-:W-:Y:S02]  /*4e60*/  @!P1 SHF.R.U32.HI R2, RZ, R14, R3 ;  /* 0x0000000eff029219 */ /* 0x000fe40000011603 */
[----:B------:R-:W-:Y:S02]  /*4e70*/  @!P1 SEL R3, R77, R0, !P2 ;  /* 0x000000004d039207 */ /* 0x000fe40005000000 */
[----:B------:R-:W-:Y:S05]  /*4e80*/  @!P1 SEL R2, R75, R2, !P0 ;  /* 0x000000024b029207 */ /* 0x000fea0004000000 */
[----:B------:R-:W-:Y:S02]  /*4e90*/  @!P1 IMAD.IADD R0, R2, 0x1, -R3 ;  /* 0x0000000102009824 */ /* 0x000fe400078e0a03 */
[----:B------:R-:W-:Y:S02]  /*4ea0*/  @!P1 IMAD.IADD R2, R3, 0x1, -R2 ;  /* 0x0000000103029824 */ /* 0x000fe400078e0a02 */
[----:B------:R-:W-:Y:S02]  /*4eb0*/  @!P1 IMAD R77, R0, R9, R77 ;  /* 0x00000009004d9224 */ /* 0x000fe400078e024d */
[----:B------:R-:W-:Y:S01]  /*4ec0*/  @!P1 IMAD R75, R2, R10, R75 ;  /* 0x0000000a024b9224 */ /* 0x000fe200078e024b */
[----:B------:R-:W-:Y:S06]  /*4ed0*/  BRA.U !UP0, `(.L_x_83) ;  /* 0x0000000108407547 */ /* 0x000fec000b800000 */
[----:B------:R-:W1:Y:S01]  /*4ee0*/  LDCU.64 UR8, c[0x4][0x80] ;  /* 0x01001000ff0877ac */ /* 0x000e620008000a00 */
[----:B------:R-:W-:Y:S01]  /*4ef0*/  MOV R3, 0x0 ;  /* 0x0000000000037802 */ /* 0x000fe20000000f00 */
[----:B------:R-:W-:Y:S02]  /*4f00*/  HFMA2 R12, -RZ, RZ, 0, 5.9604644775390625e-08 ;  /* 0x00000001ff0c7431 */ /* 0x000fe400000001ff */
[----:B------:R-:W-:Y:S02]  /*4f10*/  IMAD.MOV.U32 R8, RZ, RZ, 0x70 ;  /* 0x00000070ff087424 */ /* 0x000fe400078e00ff */
[----:B------:R-:W-:Y:S01]  /*4f20*/  IMAD.MOV.U32 R13, RZ, RZ, RZ ;  /* 0x000000ffff0d7224 */ /* 0x000fe200078e00ff */
[----:B------:R-:W2:Y:S01]  /*4f30*/  LDCU.64 UR6, c[0x4][0x88] ;  /* 0x01001100ff0677ac */ /* 0x000ea20008000a00 */
[----:B------:R-:W3:Y:S01]  /*4f40*/  LDC.64 R2, c[0x4][R3] ;  /* 0x0100000003027b82 */ /* 0x000ee20000000a00 */
[----:B------:R-:W4:Y:S01]  /*4f50*/  LDCU.64 UR4, c[0x4][0x8] ;  /* 0x01000100ff0477ac */ /* 0x000f220008000a00 */
[----:B-1----:R-:W-:Y:S01]  /*4f60*/  MOV R5, UR9 ;  /* 0x0000000900057c02 */ /* 0x002fe20008000f00 */
[----:B------:R-:W-:Y:S01]  /*4f70*/  IMAD.U32 R4, RZ, RZ, UR8 ;  /* 0x00000008ff047e24 */ /* 0x000fe2000f8e00ff */
[----:B--2---:R-:W-:Y:S01]  /*4f80*/  MOV R7, UR7 ;  /* 0x0000000700077c02 */ /* 0x004fe20008000f00 */
[----:B------:R-:W-:Y:S01]  /*4f90*/  IMAD.U32 R6, RZ, RZ, UR6 ;  /* 0x00000006ff067e24 */ /* 0x000fe2000f8e00ff */
[----:B----4-:R-:W-:Y:S01]  /*4fa0*/  MOV R11, UR5 ;  /* 0x00000005000b7c02 */ /* 0x010fe20008000f00 */
[----:B------:R-:W-:Y:S02]  /*4fb0*/  IMAD.U32 R10, RZ, RZ, UR4 ;  /* 0x00000004ff0a7e24 */ /* 0x000fe4000f8e00ff */
[----:B------:R-:W-:Y:S07]  /*4fc0*/  LEPC R20, `(.L_x_83) ;  /* 0x000000001014794e */ /* 0x000fee0000000000 */
[----:B---3-5:R-:W-:Y:S05]  /*4fd0*/  CALL.ABS.NOINC R2 ;  /* 0x0000000002007343 */ /* 0x028fea0003c00000 */
.L_x_83:
[----:B------:R-:W-:Y:S01]  /*4fe0*/  LOP3.LUT P0, RZ, R179, 0x1b0, RZ, 0xc0, !PT ;  /* 0x000001b0b3ff7812 */ /* 0x000fe2000780c0ff */
[----:B------:R-:W-:Y:S11]  /*4ff0*/  BSSY.RECONVERGENT B6, `(.L_x_84) ;  /* 0x0000013000067945 */ /* 0x000ff60003800200 */
[----:B------:R-:W-:Y:S01]  /*5000*/  @!UPT UIADD3 URZ, UPT, UPT, URZ, URZ, URZ ;  /* 0x000000fffffff290 */ /* 0x000fe2000fffe0ff */
[----:B------:R-:W-:Y:S05]  /*5010*/  @!P0 BRA `(.L_x_85) ;  /* 0x0000000000408947 */ /* 0x000fea0003800000 */
        /* <DEDUP_REMOVED lines=16> */
.L_x_85:
[----:B------:R-:W-:Y:S05]  /*5120*/  BSYNC.RECONVERGENT B6 ;  /* 0x0000000000067941 */ /* 0x000fea0003800200 */
.L_x_84:
[----:B------:R-:W-:Y:S01]  /*5130*/  ISETP.NE.U32.AND P3, PT, R150, RZ, PT ;  /* 0x000000ff9600720c */ /* 0x000fe20003f65070 */
[----:B------:R-:W-:Y:S01]  /*5140*/  UISETP.NE.AND UP1, UPT, UR44, URZ, UPT ;  /* 0x000000ff2c00728c */ /* 0x000fe2000bf25270 */
[----:B------:R-:W-:Y:S02]  /*5150*/  ISETP.NE.U32.AND P4, PT, R146, RZ, PT ;  /* 0x000000ff9200720c */ /* 0x000fe40003f85070 */
[----:B------:R-:W-:Y:S02]  /*5160*/  ISETP.NE.AND.EX P3, PT, R151, RZ, PT, P3 ;  /* 0x000000ff9700720c */ /* 0x000fe40003f65330 */
[----:B------:R-:W-:Y:S02]  /*5170*/  PLOP3.LUT P1, PT, PT, PT, PT, 0x8, 0x80 ;  /* 0x000000000080781c */ /* 0x000fe40003f2e170 */
[----:B------:R-:W-:Y:S02]  /*5180*/  PLOP3.LUT P0, PT, PT, PT, UP1, 0x80, 0x8 ;  /* 0x000000000008781c */ /* 0x000fe40003f0f018 */
[----:B------:R-:W-:Y:S02]  /*5190*/  ISETP.NE.AND.EX P4, PT, R147, RZ, PT, P4 ;  /* 0x000000ff9300720c */ /* 0x000fe40003f85340 */
[----:B------:R-:W1:Y:S09]  /*51a0*/  @UP1 LDCU.64 UR4, c[0x0][0x888] ;  /* 0x00011100ff0417ac */ /* 0x000e720008000a00 */
[----:B------:R-:W-:Y:S01]  /*51b0*/  @P0 PLOP3.LUT P1, PT, P3, PT, PT, 0x80, 0x8 ;  /* 0x000000000008081c */ /* 0x000fe20001f2f070 */
[----:B-1----:R-:W-:Y:S04]  /*51c0*/  @UP1 UISETP.NE.U32.AND UP0, UPT, UR4, URZ, UPT ;  /* 0x000000ff0400128c */ /* 0x002fe8000bf05070 */
[----:B------:R-:W-:Y:S04]  /*51d0*/  @UP1 UISETP.NE.AND.EX UP0, UPT, UR5, URZ, UPT, UP0 ;  /* 0x000000ff0500128c */ /* 0x000fe8000bf05300 */
[----:B------:R-:W-:Y:S01]  /*51e0*/  @UP1 USEL UR4, URZ, 0xffffffff, UP0 ;  /* 0xffffffffff041887 */ /* 0x000fe20008000000 */
[----:B------:R-:W-:Y:S11]  /*51f0*/  @!P3 BRA `(.L_x_86) ;  /* 0x00000000002cb947 */ /* 0x000ff60003800000 */
[----:B------:R-:W-:Y:S01]  /*5200*/  ISETP.NE.U32.AND P2, PT, R148, RZ, PT ;  /* 0x000000ff9400720c */ /* 0x000fe20003f45070 */
[----:B------:R-:W-:Y:S03]  /*5210*/  IMAD.MOV.U32 R164, RZ, RZ, 0x1 ;  /* 0x00000001ffa47424 */ /* 0x000fe600078e00ff */
[----:B------:R-:W-:Y:S11]  /*5220*/  ISETP.NE.AND.EX P2, PT, R149, RZ, PT, P2 ;  /* 0x000000ff9500720c */ /* 0x000ff60003f45320 */
[----:B------:R-:W-:Y:S02]  /*5230*/  @!UPT UIADD3 URZ, UPT, UPT, URZ, URZ, URZ ;  /* 0x000000fffffff290 */ /* 0x000fe4000fffe0ff */
[----:B------:R-:W1:Y:S01]  /*5240*/  @P2 LDC.64 R2, c[0x0][0x888] ;  /* 0x00022200ff022b82 */ /* 0x000e620000000a00 */
[----:B------:R-:W-:Y:S04]  /*5250*/  @P2 IMAD R0, R150, UR36, RZ ;  /* 0x0000002496002c24 */ /* 0x000fe8000f8e02ff */
[----:B-1----:R-:W-:Y:S04]  /*5260*/  @P2 IMAD.WIDE R2, R0, 0x4, R2 ;  /* 0x0000000400022825 */ /* 0x002fe800078e0202 */
[----:B------:R-:W-:Y:S01]  /*5270*/  HFMA2 R0, -RZ, RZ, 0, 5.9604644775390625e-08 ;  /* 0x00000001ff007431 */ /* 0x000fe200000001ff */
[----:B-----5:R1:W5:Y:S04]  /*5280*/  @P2 LDG.E R81, desc[UR40][R2.64] ;  /* 0x0000002802512981 */ /* 0x020368000c1e1900 */
[----:B------:R-:W-:Y:S01]  /*5290*/  @!P2 PRMT R164, R0, 0x7610, R164 ;  /* 0x0000761000a4a816 */ /* 0x000fe200000000a4 */
[----:B-1----:R-:W2:Y:S06]  /*52a0*/  @!P2 LDC R81, c[0x0][0x880] ;  /* 0x00022000ff51ab82 */ /* 0x002eac0000000800 */
.L_x_86:
[----:B------:R-:W-:Y:S05]  /*52b0*/  @!P4 BRA `(.L_x_87) ;  /* 0x000000000020c947 */ /* 0x000fea0003800000 */
[----:B------:R-:W-:Y:S04]  /*52c0*/  ISETP.NE.U32.AND P2, PT, R144, RZ, PT ;  /* 0x000000ff9000720c */ /* 0x000fe80003f45070 */
[----:B------:R-:W-:Y:S11]  /*52d0*/  ISETP.NE.AND.EX P2, PT, R145, RZ, PT, P2 ;  /* 0x000000ff9100720c */ /* 0x000ff60003f45320 */
[----:B------:R-:W-:Y:S02]  /*52e0*/  @!UPT UIADD3 URZ, UPT, UPT, URZ, URZ, URZ ;  /* 0x000000fffffff290 */ /* 0x000fe4000fffe0ff */
[----:B------:R-:W1:Y:S01]  /*52f0*/  @P2 LDC.64 R2, c[0x0][0x8a8] ;  /* 0x00022a00ff022b82 */ /* 0x000e620000000a00 */
[----:B------:R-:W-:Y:S04]  /*5300*/  @P2 IMAD R0, R146, UR36, RZ ;  /* 0x0000002492002c24 */ /* 0x000fe8000f8e02ff */
[----:B-1----:R-:W-:Y:S05]  /*5310*/  @P2 IMAD.WIDE R2, R0, 0x4, R2 ;  /* 0x0000000400022825 */ /* 0x002fea00078e0202 */
[----:B-----5:R1:W5:Y:S02]  /*5320*/  @P2 LDG.E R78, desc[UR40][R2.64] ;  /* 0x00000028024e2981 */ /* 0x020364000c1e1900 */
[----:B-1----:R-:W3:Y:S02]  /*5330*/  @!P2 LDC R78, c[0x0][0x8a0] ;  /* 0x00022800ff4eab82 */ /* 0x002ee40000000800 */
.L_x_87:
[----:B--2--5:R-:W-:Y:S01]  /*5340*/  @P0 FSETP.NEU.AND P4, PT, R81, RZ, PT ;  /* 0x000000ff5100020b */ /* 0x024fe20003f8d000 */
[----:B------:R-:W-:Y:S01]  /*5350*/  IMAD.U32 R0, RZ, RZ, UR4 ;  /* 0x00000004ff007e24 */ /* 0x000fe2000f8e00ff */
[----:B------:R-:W-:Y:S01]  /*5360*/  @P0 LOP3.LUT P2, RZ, R164, 0xff, RZ, 0xc0, !PT ;  /* 0x000000ffa4ff0812 */ /* 0x000fe2000784c0ff */
[----:B------:R-:W-:Y:S01]  /*5370*/  BSSY B1, `(.L_x_88) ;  /* 0x000003d000017945 */ /* 0x000fe20003800000 */
[----:B------:R-:W-:Y:S01]  /*5380*/  @P0 SEL R3, RZ, 0xffffffff, P4 ;  /* 0xffffffffff030807 */ /* 0x000fe20002000000 */
[C---:B------:R-:W-:Y:S01]  /*5390*/  IMAD R64, R76.reuse, 0x40, R79 ;  /* 0x000000404c407824 */ /* 0x040fe200078e024f */
[----:B------:R-:W-:Y:S02]  /*53a0*/  LEA R156, R76, UR43, 0x3 ;  /* 0x0000002b4c9c7c11 */ /* 0x000fe4000f8e18ff */
[----:B------:R-:W-:Y:S02]  /*53b0*/  CS2R R86, SRZ ;  /* 0x0000000000567805 */ /* 0x000fe4000001ff00 */
[----:B------:R-:W-:Y:S02]  /*53c0*/  @P1 SEL R3, R0, R3, !P2 ;  /* 0x0000000300031207 */ /* 0x000fe40005000000 */
[----:B------:R-:W-:Y:S02]  /*53d0*/  CS2R R84, SRZ ;  /* 0x0000000000547805 */ /* 0x000fe4000001ff00 */
[----:B------:R-:W-:Y:S02]  /*53e0*/  SHF.L.U32 R5, R175, 0x1f, RZ ;  /* 0x0000001faf057819 */ /* 0x000fe400000006ff */
[----:B------:R-:W-:Y:S02]  /*53f0*/  CS2R R90, SRZ ;  /* 0x00000000005a7805 */ /* 0x000fe4000001ff00 */
[----:B------:R-:W-:Y:S02]  /*5400*/  @P0 LOP3.LUT R3, R3, 0x1, RZ, 0xc0, !PT ;  /* 0x0000000103030812 */ /* 0x000fe400078ec0ff */
[----:B------:R-:W-:Y:S02]  /*5410*/  CS2R R88, SRZ ;  /* 0x0000000000587805 */ /* 0x000fe4000001ff00 */
[----:B------:R-:W-:Y:S02]  /*5420*/  PLOP3.LUT P5, PT, PT, PT, PT, 0x8, 0x80 ;  /* 0x000000000080781c */ /* 0x000fe40003fae170 */
[----:B------:R-:W-:Y:S02]  /*5430*/  CS2R R98, SRZ ;  /* 0x0000000000627805 */ /* 0x000fe4000001ff00 */
[----:B------:R-:W-:Y:S02]  /*5440*/  ISETP.NE.U32.OR P1, PT, R3, 0x1, !P0 ;  /* 0x000000010300780c */ /* 0x000fe40004725470 */
[----:B------:R-:W-:Y:S02]  /*5450*/  CS2R R96, SRZ ;  /* 0x0000000000607805 */ /* 0x000fe4000001ff00 */
[----:B------:R-:W-:Y:S02]  /*5460*/  CS2R R94, SRZ ;  /* 0x00000000005e7805 */ /* 0x000fe4000001ff00 */
[----:B------:R-:W-:Y:S07]  /*5470*/  CS2R R92, SRZ ;  /* 0x00000000005c7805 */ /* 0x000fee000001ff00 */
[----:B------:R-:W-:Y:S04]  /*5480*/  @P1 SHF.L.U32 R2, R173, 0x1f, RZ ;  /* 0x0000001fad021819 */ /* 0x000fe800000006ff */
[----:B------:R-:W1:Y:S01]  /*5490*/  @P1 SYNCS.PHASECHK.TRANS64.TRYWAIT P0, [UR43+0x80], R2 ;  /* 0x00008002ff0015a7 */ /* 0x000e62000800112b */
[----:B------:R2:W4:Y:S01]  /*54a0*/  SYNCS.PHASECHK.TRANS64.TRYWAIT P4, [R156+URZ+0xc0], R5 ;  /* 0x0000c0059c0075a7 */ /* 0x00052200080811ff */
[----:B-1----:R-:W-:Y:S01]  /*54b0*/  @P1 PLOP3.LUT P5, PT, P0, PT, PT, 0x8, 0x80 ;  /* 0x000000000080181c */ /* 0x002fe200007ae170 */
[----:B------:R-:W-:Y:S01]  /*54c0*/  @!UPT UIADD3 URZ, UPT, UPT, URZ, URZ, URZ ;  /* 0x000000fffffff290 */ /* 0x000fe2000fffe0ff */
[----:B--2-4-:R-:W-:Y:S11]  /*54d0*/  @!P1 BRA `(.L_x_89) ;  /* 0x0000000000989947 */ /* 0x014ff60003800000 */
[----:B------:R-:W-:Y:S01]  /*54e0*/  ISETP.NE.U32.AND P0, PT, RZ, UR38, PT ;  /* 0x00000026ff007c0c */ /* 0x000fe2000bf05070 */
[----:B------:R-:W-:Y:S01]  /*54f0*/  BSSY B0, `(.L_x_90) ;  /* 0x0000016000007945 */ /* 0x000fe20003800000 */
[----:B------:R-:W-:Y:S02]  /*5500*/  FSETP.NEU.AND P2, PT, R81, RZ, PT ;  /* 0x000000ff5100720b */ /* 0x000fe40003f4d000 */
[----:B------:R-:W-:Y:S02]  /*5510*/  CS2R R94, SRZ ;  /* 0x00000000005e7805 */ /* 0x000fe4000001ff00 */
[----:B------:R-:W-:Y:S02]  /*5520*/  ISETP.NE.AND.EX P0, PT, RZ, UR39, PT, P0 ;  /* 0x00000027ff007c0c */ /* 0x000fe4000bf05300 */
[----:B------:R-:W-:Y:S02]  /*5530*/  CS2R R92, SRZ ;  /* 0x00000000005c7805 */ /* 0x000fe4000001ff00 */
[----:B------:R-:W-:Y:S02]  /*5540*/  LOP3.LUT P1, RZ, R164, 0xff, RZ, 0xc0, !PT ;  /* 0x000000ffa4ff7812 */ /* 0x000fe4000782c0ff */
[----:B------:R-:W-:Y:S02]  /*5550*/  CS2R R98, SRZ ;  /* 0x0000000000627805 */ /* 0x000fe4000001ff00 */
[----:B------:R-:W-:Y:S02]  /*5560*/  SEL R0, RZ, 0xffffffff, P2 ;  /* 0xffffffffff007807 */ /* 0x000fe40001000000 */
[----:B------:R-:W-:Y:S02]  /*5570*/  CS2R R96, SRZ ;  /* 0x0000000000607805 */ /* 0x000fe4000001ff00 */
[----:B------:R-:W-:Y:S02]  /*5580*/  SEL R3, RZ, 0xffffffff, P0 ;  /* 0xffffffffff037807 */ /* 0x000fe40000000000 */
[----:B------:R-:W-:Y:S02]  /*5590*/  CS2R R90, SRZ ;  /* 0x00000000005a7805 */ /* 0x000fe4000001ff00 */
[----:B------:R-:W-:Y:S02]  /*55a0*/  CS2R R88, SRZ ;  /* 0x0000000000587805 */ /* 0x000fe4000001ff00 */
[----:B------:R-:W-:Y:S02]  /*55b0*/  CS2R R86, SRZ ;  /* 0x0000000000567805 */ /* 0x000fe4000001ff00 */
[----:B------:R-:W-:Y:S02]  /*55c0*/  @P3 SEL R0, R3, R0, !P1 ;  /* 0x0000000003003207 */ /* 0x000fe40004800000 */
[----:B------:R-:W-:Y:S02]  /*55d0*/  CS2R R84, SRZ ;  /* 0x0000000000547805 */ /* 0x000fe4000001ff00 */
[----:B------:R-:W-:Y:S04]  /*55e0*/  LOP3.LUT R0, R0, 0x1, RZ, 0xc0, !PT ;  /* 0x0000000100007812 */ /* 0x000fe800078ec0ff */
[----:B------:R-:W-:Y:S01]  /*55f0*/  ISETP.NE.U32.AND P0, PT, R0, 0x1, PT ;  /* 0x000000010000780c */ /* 0x000fe20003f05070 */
[----:B------:R-:W-:Y:S01]  /*5600*/  @!UPT UIADD3 URZ, UPT, UPT, URZ, URZ, URZ ;  /* 0x000000fffffff290 */ /* 0x000fe2000fffe0ff */
[----:B------:R-:W-:Y:S11]  /*5610*/  @!P5 BRA `(.L_x_91) ;  /* 0x00000000000cd947 */ /* 0x000ff60003800000 */
[----:B------:R-:W-:Y:S04]  /*5620*/  SHF.L.U32 R3, R173, 0x1f, RZ ;  /* 0x0000001fad037819 */ /* 0x000fe800000006ff */
[----:B------:R-:W1:Y:S02]  /*5630*/  SYNCS.PHASECHK.TRANS64.TRYWAIT P1, [UR43+0x80], R3 ;  /* 0x00008003ff0075a7 */ /* 0x000e64000802112b */
[----:B-1----:R-:W-:Y:S05]  /*5640*/  @!P1 BRA `(.L_x_92) ;  /* 0x0000001c00c09947 */ /* 0x002fea0003800000 */
.L_x_91:
[----:B------:R-:W-:Y:S05]  /*5650*/  BSYNC B0 ;  /* 0x0000000000007941 */ /* 0x000fea0003800000 */
.L_x_90:
[----:B------:R2:W4:Y:S01]  /*5660*/  @P0 LDS.128 R92, [R168+UR43+0x200] ;  /* 0x0002002ba85c0984 */ /* 0x0005220008000c00 */
[----:B------:R-:W-:Y:S01]  /*5670*/  UIADD3 UR4, UPT, UPT, UR43, 0x88, URZ ;  /* 0x000000882b047890 */ /* 0x000fe2000fffe0ff */
[----:B------:R-:W-:Y:S02]  /*5680*/  LOP3.LUT R173, R173, 0x1, RZ, 0x3c, !PT ;  /* 0x00000001adad7812 */ /* 0x000fe400078e3cff */
[----:B------:R2:W1:Y:S01]  /*5690*/  @P0 LDS.128 R96, [R178+0x10] ;  /* 0x00001000b2600984 */ /* 0x0004620000000c00 */
[----:B------:R-:W-:Y:S03]  /*56a0*/  UPRMT UR4, UR37, 0x654, UR4 ;  /* 0x0000065425047896 */ /* 0x000fe60008000004 */
[----:B------:R2:W1:Y:S04]  /*56b0*/  @P0 LDS.128 R88, [R177+0x20] ;  /* 0x00002000b1580984 */ /* 0x0004680000000c00 */
[----:B------:R2:W1:Y:S01]  /*56c0*/  @P0 LDS.128 R84, [R176+0x30] ;  /* 0x00003000b0540984 */ /* 0x0004620000000c00 */
[----:B------:R-:W-:Y:S01]  /*56d0*/  @!PT LDS RZ, [RZ] ;  /* 0x00000000fffff984 */ /* 0x000fe20000000800 */
[----:B------:R-:W-:Y:S01]  /*56e0*/  @!PT LDS RZ, [RZ] ;  /* 0x00000000fffff984 */ /* 0x000fe20000000800 */
[----:B------:R-:W-:Y:S01]  /*56f0*/  @!PT LDS RZ, [RZ] ;  /* 0x00000000fffff984 */ /* 0x000fe20000000800 */
[----:B------:R-:W-:Y:S01]  /*5700*/  @!PT LDS RZ, [RZ] ;  /* 0x00000000fffff984 */ /* 0x000fe20000000800 */
[----:B------:R5:W-:Y:S06]  /*5710*/  MEMBAR.ALL.CTA ;  /* 0x0000000000007992 */ /* 0x000bec0000008000 */
[----:B-----5:R-:W5:Y:S02]  /*5720*/  FENCE.VIEW.ASYNC.S ;  /* 0x00000000000073c6 */ /* 0x020f640000000000 */
[----:B-----5:R-:W-:Y:S01]  /*5730*/  SYNCS.ARRIVE.TRANS64.RED.A1T0 RZ, [UR4], RZ ;  /* 0x000000ffffff79a7 */ /* 0x020fe20008100404 */
.L_x_89:
[----:B------:R-:W-:Y:S05]  /*5740*/  BSYNC B1 ;  /* 0x0000000000017941 */ /* 0x000fea0003800000 */
.L_x_88:
[----:B-1----:R-:W-:Y:S04]  /*5750*/  SHF.R.U32.HI R0, RZ, 0x15, R64 ;  /* 0x00000015ff007819 */ /* 0x002fe80000011640 */
[----:B------:R-:W-:Y:S01]  /*5760*/  LOP3.LUT P0, RZ, R0, 0x3, R169, 0x48, !PT ;  /* 0x0000000300ff7812 */ /* 0x000fe200078048a9 */
[----:B------:R-:W-:Y:S01]  /*5770*/  @!UPT UIADD3 URZ, UPT, UPT, URZ, URZ, URZ ;  /* 0x000000fffffff290 */ /* 0x000fe2000fffe0ff */
[----:B------:R-:W-:Y:S11]  /*5780*/  @P4 BRA `(.L_x_93) ;  /* 0x0000000000084947 */ /* 0x000ff60003800000 */
[----:B------:R-:W1:Y:S02]  /*5790*/  SYNCS.PHASECHK.TRANS64.TRYWAIT P1, [R156+URZ+0xc0], R5 ;  /* 0x0000c0059c0075a7 */ /* 0x000e6400080211ff */
[----:B-1----:R-:W-:Y:S05]  /*57a0*/  @!P1 BRA `(.L_x_94) ;  /* 0x0000001c00809947 */ /* 0x002fea0003800000 */
.L_x_93:
[----:B------:R-:W-:Y:S05]  /*57b0*/  @!P0 BRA `(.L_x_95) ;  /* 0x0000000000408947 */ /* 0x000fea0003800000 */
[----:B------:R-:W1:Y:S01]  /*57c0*/  LDCU.64 UR8, c[0x4][0x70] ;  /* 0x01000e00ff0877ac */ /* 0x000e620008000a00 */
[----:B------:R-:W-:Y:S01]  /*57d0*/  MOV R3, 0x0 ;  /* 0x0000000000037802 */ /* 0x000fe20000000f00 */
[----:B------:R-:W-:Y:S02]  /*57e0*/  HFMA2 R12, -RZ, RZ, 0, 5.9604644775390625e-08 ;  /* 0x00000001ff0c7431 */ /* 0x000fe400000001ff */
[----:B------:R-:W-:Y:S02]  /*57f0*/  IMAD.MOV.U32 R8, RZ, RZ, 0x192 ;  /* 0x00000192ff087424 */ /* 0x000fe400078e00ff */
[----:B------:R-:W-:Y:S01]  /*5800*/  IMAD.MOV.U32 R13, RZ, RZ, RZ ;  /* 0x000000ffff0d7224 */ /* 0x000fe200078e00ff */
[----:B------:R-:W5:Y:S01]  /*5810*/  LDCU.64 UR6, c[0x4][0x78] ;  /* 0x01000f00ff0677ac */ /* 0x000f620008000a00 */
[----:B------:R-:W2:Y:S01]  /*5820*/  LDC.64 R2, c[0x4][R3] ;  /* 0x0100000003027b82 */ /* 0x000ea20000000a00 */
[----:B------:R-:W3:Y:S01]  /*5830*/  LDCU.64 UR4, c[0x4][0x10] ;  /* 0x01000200ff0477ac */ /* 0x000ee20008000a00 */
[----:B-1----:R-:W-:Y:S01]  /*5840*/  MOV R5, UR9 ;  /* 0x0000000900057c02 */ /* 0x002fe20008000f00 */
[----:B------:R-:W-:Y:S01]  /*5850*/  IMAD.U32 R4, RZ, RZ, UR8 ;  /* 0x00000008ff047e24 */ /* 0x000fe2000f8e00ff */
[----:B-----5:R-:W-:Y:S01]  /*5860*/  MOV R7, UR7 ;  /* 0x0000000700077c02 */ /* 0x020fe20008000f00 */
[----:B------:R-:W-:Y:S01]  /*5870*/  IMAD.U32 R6, RZ, RZ, UR6 ;  /* 0x00000006ff067e24 */ /* 0x000fe2000f8e00ff */
[----:B---3--:R-:W-:Y:S01]  /*5880*/  MOV R11, UR5 ;  /* 0x00000005000b7c02 */ /* 0x008fe20008000f00 */
[----:B------:R-:W-:Y:S02]  /*5890*/  IMAD.U32 R10, RZ, RZ, UR4 ;  /* 0x00000004ff0a7e24 */ /* 0x000fe4000f8e00ff */
[----:B------:R-:W-:Y:S07]  /*58a0*/  LEPC R20, `(.L_x_95) ;  /* 0x000000001014794e */ /* 0x000fee0000000000 */
[----:B--2-4-:R-:W-:Y:S05]  /*58b0*/  CALL.ABS.NOINC R2 ;  /* 0x0000000002007343 */ /* 0x014fea0003c00000 */
.L_x_95:
[----:B------:R-:W-:Y:S01]  /*58c0*/  LOP3.LUT P0, RZ, R166, 0x60, RZ, 0xc0, !PT ;  /* 0x00000060a6ff7812 */ /* 0x000fe2000780c0ff */
[----:B------:R-:W-:Y:S05]  /*58d0*/  WARPSYNC.ALL ;  /* 0x0000000000007948 */ /* 0x000fea0003800000 */
[----:B------:R-:W-:Y:S01]  /*58e0*/  R2UR UR4, R64 ;  /* 0x00000000400472ca */ /* 0x000fe200000e0000 */
[----:B------:R-:W-:Y:S01]  /*58f0*/  BSSY.RECONVERGENT B0, `(.L_x_96) ;  /* 0x0000121000007945 */ /* 0x000fe20003800200 */
[-C--:B----4-:R-:W-:Y:S02]  /*5900*/  F2FP.F16.E5M2.UNPACK_B R82, R92.reuse ;  /* 0x0000005cff52723e */ /* 0x090fe400020004ff */
[----:B------:R-:W-:Y:S02]  /*5910*/  F2FP.F16.E5M2.UNPACK_B R109, R92.H1 ;  /* 0x0000005cff6d723e */ /* 0x000fe400030004ff */
[-C--:B------:R-:W-:Y:S01]  /*5920*/  F2FP.F16.E5M2.UNPACK_B R107, R93.reuse ;  /* 0x0000005dff6b723e */ /* 0x080fe200020004ff */
[--C-:B------:R-:W-:Y:S01]  /*5930*/  HADD2.F32 R80, -RZ, R82.reuse.H0_H0 ;  /* 0x20000052ff507230 */ /* 0x100fe20000004100 */
[----:B------:R-:W-:Y:S01]  /*5940*/  F2FP.F16.E5M2.UNPACK_B R105, R93.H1 ;  /* 0x0000005dff69723e */ /* 0x000fe200030004ff */
[----:B------:R-:W-:Y:S01]  /*5950*/  HADD2.F32 R82, -RZ, R82.H1_H1 ;  /* 0x30000052ff527230 */ /* 0x000fe20000004100 */
[-C--:B------:R-:W-:Y:S01]  /*5960*/  F2FP.F16.E5M2.UNPACK_B R130, R84.reuse ;  /* 0x00000054ff82723e */ /* 0x080fe200020004ff */
[--C-:B------:R-:W-:Y:S01]  /*5970*/  HADD2.F32 R83, -RZ, R109.reuse.H0_H0 ;  /* 0x2000006dff537230 */ /* 0x100fe20000004100 */
[----:B------:R-:W-:Y:S01]  /*5980*/  F2FP.F16.E5M2.UNPACK_B R132, R84.H1 ;  /* 0x00000054ff84723e */ /* 0x000fe200030004ff */
[----:B------:R-:W3:Y:S01]  /*5990*/  LDTM.x64 R4, tmem[UR4] ;  /* 0x00000004000479ee */ /* 0x000ee20008340000 */
[----:B------:R-:W-:Y:S01]  /*59a0*/  NOP ;  /* 0x0000000000007918 */ /* 0x000fe20000000000 */
[----:B------:R-:W-:Y:S01]  /*59b0*/  R2UR UR5, R156 ;  /* 0x000000009c0572ca */ /* 0x000fe200000e0000 */
[--C-:B------:R-:W-:Y:S01]  /*59c0*/  HADD2.F32 R129, -RZ, R130.reuse.H0_H0 ;  /* 0x20000082ff817230 */ /* 0x100fe20000004100 */
[----:B------:R-:W-:Y:S01]  /*59d0*/  F2FP.F16.E5M2.UNPACK_B R93, R94 ;  /* 0x0000005eff5d723e */ /* 0x000fe200020004ff */
[----:B------:R-:W-:Y:S01]  /*59e0*/  HADD2.F32 R130, -RZ, R130.H1_H1 ;  /* 0x30000082ff827230 */ /* 0x000fe20000004100 */
[-C--:B------:R-:W-:Y:S01]  /*59f0*/  F2FP.F16.E5M2.UNPACK_B R134, R85.reuse ;  /* 0x00000055ff86723e */ /* 0x080fe200020004ff */
[----:B------:R-:W-:Y:S01]  /*5a00*/  HADD2.F32 R84, -RZ, R109.H1_H1 ;  /* 0x3000006dff547230 */ /* 0x000fe20000004100 */
[----:B------:R-:W-:Y:S01]  /*5a10*/  F2FP.F16.E5M2.UNPACK_B R136, R85.H1 ;  /* 0x00000055ff88723e */ /* 0x000fe200030004ff */
[--C-:B------:R-:W-:Y:S01]  /*5a20*/  HADD2.F32 R85, -RZ, R107.reuse.H0_H0 ;  /* 0x2000006bff557230 */ /* 0x100fe20000004100 */
[-C--:B------:R-:W-:Y:S01]  /*5a30*/  F2FP.F16.E5M2.UNPACK_B R138, R86.reuse ;  /* 0x00000056ff8a723e */ /* 0x080fe200020004ff */
[--C-:B------:R-:W-:Y:S01]  /*5a40*/  HADD2.F32 R133, -RZ, R134.reuse.H0_H0 ;  /* 0x20000086ff857230 */ /* 0x100fe20000004100 */
[----:B------:R-:W-:Y:S01]  /*5a50*/  F2FP.F16.E5M2.UNPACK_B R140, R86.H1 ;  /* 0x00000056ff8c723e */ /* 0x000fe200030004ff */
[----:B------:R-:W-:Y:S01]  /*5a60*/  HADD2.F32 R86, -RZ, R107.H1_H1 ;  /* 0x3000006bff567230 */ /* 0x000fe20000004100 */
[----:B------:R-:W-:Y:S01]  /*5a70*/  F2FP.F16.E5M2.UNPACK_B R142, R87 ;  /* 0x00000057ff8e723e */ /* 0x000fe200020004ff */
[----:B------:R-:W-:Y:S01]  /*5a80*/  UIADD3 UR5, UPT, UPT, UR5, 0xe0, URZ ;  /* 0x000000e005057890 */ /* 0x000fe2000fffe0ff */
[----:B------:R-:W-:Y:S01]  /*5a90*/  HADD2.F32 R134, -RZ, R134.H1_H1 ;  /* 0x30000086ff867230 */ /* 0x000fe20000004100 */
[----:B------:R-:W-:Y:S01]  /*5aa0*/  F2FP.F16.E5M2.UNPACK_B R114, R88 ;  /* 0x00000058ff72723e */ /* 0x000fe200020004ff */
[--C-:B------:R-:W-:Y:S01]  /*5ab0*/  HADD2.F32 R137, -RZ, R138.reuse.H0_H0 ;  /* 0x2000008aff897230 */ /* 0x100fe20000004100 */
[----:B------:R-:W-:Y:S01]  /*5ac0*/  UPRMT UR5, UR37, 0x654, UR5 ;  /* 0x0000065425057896 */ /* 0x000fe20008000005 */
[----:B------:R-:W-:Y:S01]  /*5ad0*/  HADD2.F32 R138, -RZ, R138.H1_H1 ;  /* 0x3000008aff8a7230 */ /* 0x000fe20000004100 */
[-C--:B------:R-:W-:Y:S01]  /*5ae0*/  F2FP.F16.E5M2.UNPACK_B R118, R89.reuse ;  /* 0x00000059ff76723e */ /* 0x080fe200020004ff */
[--C-:B------:R-:W-:Y:S01]  /*5af0*/  HADD2.F32 R113, -RZ, R114.reuse.H0_H0 ;  /* 0x20000072ff717230 */ /* 0x100fe20000004100 */
[----:B------:R-:W-:Y:S01]  /*5b00*/  F2FP.F16.E5M2.UNPACK_B R120, R89.H1 ;  /* 0x00000059ff78723e */ /* 0x000fe200030004ff */
[C---:B---3--:R-:W-:Y:S01]  /*5b10*/  FMUL R4, R78.reuse, R4 ;  /* 0x000000044e047220 */ /* 0x048fe20000400000 */
[C---:B------:R-:W-:Y:S01]  /*5b20*/  FMUL R5, R78.reuse, R5 ;  /* 0x000000054e057220 */ /* 0x040fe20000400000 */
[C---:B------:R-:W-:Y:S01]  /*5b30*/  FMUL R8, R78.reuse, R8 ;  /* 0x000000084e087220 */ /* 0x040fe20000400000 */
[C---:B------:R-:W-:Y:S01]  /*5b40*/  FMUL R9, R78.reuse, R9 ;  /* 0x000000094e097220 */ /* 0x040fe20000400000 */
[----:B------:R-:W-:Y:S01]  /*5b50*/  SYNCS.ARRIVE.TRANS64.RED.A1T0 RZ, [UR5], RZ ;  /* 0x000000ffffff79a7 */ /* 0x000fe20008100405 */
[C---:B------:R-:W-:Y:S01]  /*5b60*/  FFMA R4, R81.reuse, R80, R4 ;  /* 0x0000005051047223 */ /* 0x040fe20000000004 */
[C---:B------:R-:W-:Y:S01]  /*5b70*/  FFMA R5, R81.reuse, R82, R5 ;  /* 0x0000005251057223 */ /* 0x040fe20000000005 */
[----:B------:R-:W-:Y:S02]  /*5b80*/  HADD2.F32 R89, -RZ, R93.H0_H0 ;  /* 0x2000005dff597230 */ /* 0x000fe40000004100 */
[C---:B------:R-:W-:Y:S01]  /*5b90*/  FMUL R12, R78.reuse, R12 ;  /* 0x0000000c4e0c7220 */ /* 0x040fe20000400000 */
        /* <DEDUP_REMOVED lines=11> */
[----:B------:R-:W-:Y:S02]  /*5c50*/  HADD2.F32 R114, -RZ, R114.H1_H1 ;  /* 0x30000072ff727230 */ /* 0x000fe40000004100 */
[C---:B------:R-:W-:Y:S01]  /*5c60*/  FMUL R32, R78.reuse, R36 ;  /* 0x000000244e207220 */ /* 0x040fe20000400000 */
[C---:B------:R-:W-:Y:S01]  /*5c70*/  FMUL R33, R78.reuse, R37 ;  /* 0x000000254e217220 */ /* 0x040fe20000400000 */
[--C-:B------:R-:W-:Y:S02]  /*5c80*/  HADD2.F32 R117, -RZ, R118.reuse.H0_H0 ;  /* 0x20000076ff757230 */ /* 0x100fe40000004100 */
[C---:B------:R-:W-:Y:S01]  /*5c90*/  FMUL R36, R78.reuse, R40 ;  /* 0x000000284e247220 */ /* 0x040fe20000400000 */
[----:B------:R-:W-:Y:S02]  /*5ca0*/  HADD2.F32 R118, -RZ, R118.H1_H1 ;  /* 0x30000076ff767230 */ /* 0x000fe40000004100 */
        /* <DEDUP_REMOVED lines=8> */
[----:B------:R-:W-:Y:S01]  /*5d30*/  F2FP.F16.E5M2.UNPACK_B R92, R94.H1 ;  /* 0x0000005eff5c723e */ /* 0x000fe200030004ff */
[C---:B------:R-:W-:Y:S01]  /*5d40*/  FMUL R53, R78.reuse, R57 ;  /* 0x000000394e357220 */ /* 0x040fe20000400000 */
[C---:B------:R-:W-:Y:S01]  /*5d50*/  FMUL R56, R78.reuse, R60 ;  /* 0x0000003c4e387220 */ /* 0x040fe20000400000 */
[----:B------:R-:W-:Y:S01]  /*5d60*/  F2FP.F16.E5M2.UNPACK_B R141, R87.H1 ;  /* 0x00000057ff8d723e */ /* 0x000fe200030004ff */
[C---:B------:R-:W-:Y:S01]  /*5d70*/  FMUL R57, R78.reuse, R61 ;  /* 0x0000003d4e397220 */ /* 0x040fe20000400000 */
[----:B------:R-:W-:Y:S02]  /*5d80*/  HADD2.F32 R80, -RZ, R142.H1_H1 ;  /* 0x3000008eff507230 */ /* 0x000fe40000004100 */
[C---:B------:R-:W-:Y:S01]  /*5d90*/  FMUL R60, R78.reuse, R64 ;  /* 0x000000404e3c7220 */ /* 0x040fe20000400000 */
[----:B------:R-:W-:Y:S01]  /*5da0*/  F2FP.F16.E5M2.UNPACK_B R116, R88.H1 ;  /* 0x00000058ff74723e */ /* 0x000fe200030004ff */
[C---:B------:R-:W-:Y:S01]  /*5db0*/  FMUL R61, R78.reuse, R65 ;  /* 0x000000414e3d7220 */ /* 0x040fe20000400000 */
[C---:B------:R-:W-:Y:S01]  /*5dc0*/  FMUL R6, R78.reuse, R6 ;  /* 0x000000064e067220 */ /* 0x040fe20000400000 */
[----:B------:R-:W-:Y:S01]  /*5dd0*/  F2FP.F16.E5M2.UNPACK_B R94, R95 ;  /* 0x0000005fff5e723e */ /* 0x000fe200020004ff */
[C---:B------:R-:W-:Y:S01]  /*5de0*/  FMUL R7, R78.reuse, R7 ;  /* 0x000000074e077220 */ /* 0x040fe20000400000 */
[--C-:B------:R-:W-:Y:S02]  /*5df0*/  HADD2.F32 R87, -RZ, R105.reuse.H0_H0 ;  /* 0x20000069ff577230 */ /* 0x100fe40000004100 */
[C---:B------:R-:W-:Y:S01]  /*5e00*/  FFMA R6, R81.reuse, R83, R6 ;  /* 0x0000005351067223 */ /* 0x040fe20000000006 */
[----:B------:R-:W-:Y:S01]  /*5e10*/  F2FP.F16.E5M2.UNPACK_B R122, R90 ;  /* 0x0000005aff7a723e */ /* 0x000fe200020004ff */
[C---:B------:R-:W-:Y:S01]  /*5e20*/  FFMA R7, R81.reuse, R84, R7 ;  /* 0x0000005451077223 */ /* 0x040fe20000000007 */
[C---:B------:R-:W-:Y:S01]  /*5e30*/  FFMA R8, R81.reuse, R85, R8 ;  /* 0x0000005551087223 */ /* 0x040fe20000000008 */
[----:B------:R-:W-:Y:S01]  /*5e40*/  F2FP.F16.E5M2.UNPACK_B R124, R90.H1 ;  /* 0x0000005aff7c723e */ /* 0x000fe200030004ff */
[----:B------:R-:W-:Y:S02]  /*5e50*/  HADD2.F32 R88, -RZ, R105.H1_H1 ;  /* 0x30000069ff587230 */ /* 0x000fe40000004100 */
[----:B------:R-:W-:Y:S01]  /*5e60*/  FFMA R9, R81, R86, R9 ;  /* 0x0000005651097223 */ /* 0x000fe20000000009 */
[----:B------:R-:W-:Y:S01]  /*5e70*/  F2FP.SATFINITE.E5M2.F32.PACK_AB_MERGE_C R156, R7, R6, RZ ;  /* 0x00000006079c723e */ /* 0x000fe200048060ff */
[----:B------:R-:W-:Y:S02]  /*5e80*/  HADD2.F32 R90, -RZ, R93.H1_H1 ;  /* 0x3000005dff5a7230 */ /* 0x000fe40000004100 */
[C---:B------:R-:W-:Y:S01]  /*5e90*/  FMUL R10, R78.reuse, R10 ;  /* 0x0000000a4e0a7220 */ /* 0x040fe20000400000 */
[--C-:B------:R-:W-:Y:S01]  /*5ea0*/  HADD2.F32 R93, -RZ, R94.reuse.H0_H0 ;  /* 0x2000005eff5d7230 */ /* 0x100fe20000004100 */
[----:B------:R-:W-:Y:S01]  /*5eb0*/  F2FP.SATFINITE.E5M2.F32.PACK_AB_MERGE_C R156, R5, R4, R156 ;  /* 0x00000004059c723e */ /* 0x000fe2000480609c */
[----:B------:R-:W-:Y:S02]  /*5ec0*/  HADD2.F32 R94, -RZ, R94.H1_H1 ;  /* 0x3000005eff5e7230 */ /* 0x000fe40000004100 */
[C---:B------:R-:W-:Y:S01]  /*5ed0*/  FFMA R10, R81.reuse, R87, R10 ;  /* 0x00000057510a7223 */ /* 0x040fe2000000000a */
[--C-:B------:R-:W-:Y:S02]  /*5ee0*/  HADD2.F32 R121, -RZ, R122.reuse.H0_H0 ;  /* 0x2000007aff797230 */ /* 0x100fe40000004100 */
[C---:B------:R-:W-:Y:S01]  /*5ef0*/  FMUL R11, R78.reuse, R11 ;  /* 0x0000000b4e0b7220 */ /* 0x040fe20000400000 */
[----:B------:R-:W-:Y:S01]  /*5f00*/  F2FP.F16.E5M2.UNPACK_B R126, R91 ;  /* 0x0000005bff7e723e */ /* 0x000fe200020004ff */
[----:B------:R-:W-:Y:S01]  /*5f10*/  HADD2.F32 R122, -RZ, R122.H1_H1 ;  /* 0x3000007aff7a7230 */ /* 0x000fe20000004100 */
[----:B------:R-:W-:Y:S01]  /*5f20*/  F2FP.F16.E5M2.UNPACK_B R103, R95.H1 ;  /* 0x0000005fff67723e */ /* 0x000fe200030004ff */
[C---:B------:R-:W-:Y:S01]  /*5f30*/  FFMA R11, R81.reuse, R88, R11 ;  /* 0x00000058510b7223 */ /* 0x040fe2000000000b */
[----:B------:R-:W-:Y:S01]  /*5f40*/  F2FP.F16.E5M2.UNPACK_B R128, R91.H1 ;  /* 0x0000005bff80723e */ /* 0x000fe200030004ff */
[----:B------:R-:W-:Y:S02]  /*5f50*/  HADD2.F32 R91, -RZ, R92.H0_H0 ;  /* 0x2000005cff5b7230 */ /* 0x000fe40000004100 */
[C---:B------:R-:W-:Y:S01]  /*5f60*/  FFMA R12, R81.reuse, R89, R12 ;  /* 0x00000059510c7223 */ /* 0x040fe2000000000c */
[----:B------:R-:W-:Y:S01]  /*5f70*/  FFMA R13, R81, R90, R13 ;  /* 0x0000005a510d7223 */ /* 0x000fe2000000000d */
[----:B------:R-:W-:Y:S01]  /*5f80*/  F2FP.SATFINITE.E5M2.F32.PACK_AB_MERGE_C R157, R11, R10, RZ ;  /* 0x0000000a0b9d723e */ /* 0x000fe200048060ff */
[--C-:B------:R-:W-:Y:S01]  /*5f90*/  HADD2.F32 R125, -RZ, R126.reuse.H0_H0 ;  /* 0x2000007eff7d7230 */ /* 0x100fe20000004100 */
[----:B------:R-:W-:Y:S01]  /*5fa0*/  F2FP.F16.E5M2.UNPACK_B R101, R96 ;  /* 0x00000060ff65723e */ /* 0x000fe200020004ff */
[----:B------:R-:W-:Y:S01]  /*5fb0*/  HADD2.F32 R126, -RZ, R126.H1_H1 ;  /* 0x3000007eff7e7230 */ /* 0x000fe20000004100 */
[----:B------:R-:W-:Y:S01]  /*5fc0*/  F2FP.SATFINITE.E5M2.F32.PACK_AB_MERGE_C R157, R9, R8, R157 ;  /* 0x00000008099d723e */ /* 0x000fe2000480609d */
[----:B------:R-:W-:Y:S02]  /*5fd0*/  HADD2.F32 R83, -RZ, R142.H0_H0 ;  /* 0x2000008eff537230 */ /* 0x000fe40000004100 */
[C---:B------:R-:W-:Y:S01]  /*5fe0*/  FMUL R14, R78.reuse, R14 ;  /* 0x0000000e4e0e7220 */ /* 0x040fe20000400000 */
[----:B------:R-:W-:Y:S02]  /*5ff0*/  HADD2.F32 R92, -RZ, R92.H1_H1 ;  /* 0x3000005cff5c7230 */ /* 0x000fe40000004100 */
[C---:B------:R-:W-:Y:S01]  /*6000*/  FMUL R15, R78.reuse, R15 ;  /* 0x0000000f4e0f7220 */ /* 0x040fe20000400000 */
[----:B------:R-:W-:Y:S01]  /*6010*/  F2FP.F16.E5M2.UNPACK_B R100, R96.H1 ;  /* 0x00000060ff64723e */ /* 0x000fe200030004ff */
[--C-:B------:R-:W-:Y:S02]  /*6020*/  HADD2.F32 R95, -RZ, R103.reuse.H0_H0 ;  /* 0x20000067ff5f7230 */ /* 0x100fe40000004100 */
[C---:B------:R-:W-:Y:S01]  /*6030*/  FFMA R14, R81.reuse, R91, R14 ;  /* 0x0000005b510e7223 */ /* 0x040fe2000000000e */
[C---:B------:R-:W-:Y:S01]  /*6040*/  FFMA R15, R81.reuse, R92, R15 ;  /* 0x0000005c510f7223 */ /* 0x040fe2000000000f */
[C---:B------:R-:W-:Y:S01]  /*6050*/  FFMA R16, R81.reuse, R93, R16 ;  /* 0x0000005d51107223 */ /* 0x040fe20000000010 */
[----:B------:R-:W-:Y:S01]  /*6060*/  FFMA R17, R81, R94, R17 ;  /* 0x0000005e51117223 */ /* 0x000fe20000000011 */
[-C--:B------:R-:W-:Y:S01]  /*6070*/  F2FP.F16.E5M2.UNPACK_B R102, R97.reuse ;  /* 0x00000061ff66723e */ /* 0x080fe200020004ff */
[----:B------:R-:W-:Y:S01]  /*6080*/  HADD2.F32 R96, -RZ, R103.H1_H1 ;  /* 0x30000067ff607230 */ /* 0x000fe20000004100 */
[----:B------:R-:W-:Y:S01]  /*6090*/  F2FP.SATFINITE.E5M2.F32.PACK_AB_MERGE_C R158, R15, R14, RZ ;  /* 0x0000000e0f9e723e */ /* 0x000fe200048060ff */
[C---:B------:R-:W-:Y:S01]  /*60a0*/  FMUL R18, R78.reuse, R18 ;  /* 0x000000124e127220 */ /* 0x040fe20000400000 */
[----:B------:R-:W-:Y:S01]  /*60b0*/  F2FP.F16.E5M2.UNPACK_B R104, R97.H1 ;  /* 0x00000061ff68723e */ /* 0x000fe200030004ff */
[--C-:B------:R-:W-:Y:S01]  /*60c0*/  HADD2.F32 R97, -RZ, R101.reuse.H0_H0 ;  /* 0x20000065ff617230 */ /* 0x100fe20000004100 */
[----:B------:R-:W-:Y:S01]  /*60d0*/  F2FP.SATFINITE.E5M2.F32.PACK_AB_MERGE_C R158, R13, R12, R158 ;  /* 0x0000000c0d9e723e */ /* 0x000fe2000480609e */
[C---:B------:R-:W-:Y:S01]  /*60e0*/  FFMA R18, R81.reuse, R95, R18 ;  /* 0x0000005f51127223 */ /* 0x040fe20000000012 */
[----:B------:R-:W-:Y:S01]  /*60f0*/  F2FP.F16.E5M2.UNPACK_B R110, R99 ;  /* 0x00000063ff6e723e */ /* 0x000fe200020004ff */
[C---:B------:R-:W-:Y:S01]  /*6100*/  FMUL R19, R78.reuse, R19 ;  /* 0x000000134e137220 */ /* 0x040fe20000400000 */
[----:B------:R-:W-:Y:S01]  /*6110*/  F2FP.F16.E5M2.UNPACK_B R112, R99.H1 ;  /* 0x00000063ff70723e */ /* 0x000fe200030004ff */
[----:B------:R-:W-:Y:S01]  /*6120*/  HADD2.F32 R99, -RZ, R101.H1_H1 ;  /* 0x30000065ff637230 */ /* 0x000fe20000004100 */
[-C--:B------:R-:W-:Y:S01]  /*6130*/  F2FP.F16.E5M2.UNPACK_B R106, R98.reuse ;  /* 0x00000062ff6a723e */ /* 0x080fe200020004ff */
[----:B------:R-:W-:Y:S01]  /*6140*/  HADD2.F32 R101, -RZ, R102.H0_H0 ;  /* 0x20000066ff657230 */ /* 0x000fe20000004100 */
[----:B------:R-:W-:Y:S01]  /*6150*/  F2FP.F16.E5M2.UNPACK_B R108, R98.H1 ;  /* 0x00000062ff6c723e */ /* 0x000fe200030004ff */
[----:B------:R-:W-:Y:S02]  /*6160*/  HADD2.F32 R98, -RZ, R100.H0_H0 ;  /* 0x20000064ff627230 */ /* 0x000fe40000004100 */
[C---:B------:R-:W-:Y:S01]  /*6170*/  FFMA R19, R81.reuse, R96, R19 ;  /* 0x0000006051137223 */ /* 0x040fe20000000013 */
[C---:B------:R-:W-:Y:S01]  /*6180*/  FFMA R0, R81.reuse, R97, R0 ;  /* 0x0000006151007223 */ /* 0x040fe20000000000 */
[----:B------:R-:W-:Y:S01]  /*6190*/  FFMA R2, R81, R99, R2 ;  /* 0x0000006351027223 */ /* 0x000fe20000000002 */
[----:B------:R-:W-:Y:S02]  /*61a0*/  HADD2.F32 R102, -RZ, R102.H1_H1 ;  /* 0x30000066ff667230 */ /* 0x000fe40000004100 */
[C---:B------:R-:W-:Y:S01]  /*61b0*/  FMUL R3, R78.reuse, R22 ;  /* 0x000000164e037220 */ /* 0x040fe20000400000 */
[----:B------:R-:W-:Y:S01]  /*61c0*/  HADD2.F32 R100, -RZ, R100.H1_H1 ;  /* 0x30000064ff647230 */ /* 0x000fe20000004100 */
[----:B------:R-:W-:Y:S01]  /*61d0*/  F2FP.SATFINITE.E5M2.F32.PACK_AB_MERGE_C R159, R19, R18, RZ ;  /* 0x00000012139f723e */ /* 0x000fe200048060ff */
[--C-:B------:R-:W-:Y:S02]  /*61e0*/  HADD2.F32 R105, -RZ, R106.reuse.H0_H0 ;  /* 0x2000006aff697230 */ /* 0x100fe40000004100 */
[----:B------:R-:W-:Y:S01]  /*61f0*/  FFMA R3, R81, R98, R3 ;  /* 0x0000006251037223 */ /* 0x000fe20000000003 */
[----:B------:R-:W-:Y:S01]  /*6200*/  HADD2.F32 R106, -RZ, R106.H1_H1 ;  /* 0x3000006aff6a7230 */ /* 0x000fe20000004100 */
[----:B------:R-:W-:Y:S01]  /*6210*/  F2FP.SATFINITE.E5M2.F32.PACK_AB_MERGE_C R159, R17, R16, R159 ;  /* 0x00000010119f723e */ /* 0x000fe2000480609f */
[----:B------:R-:W-:Y:S02]  /*6220*/  HADD2.F32 R109, -RZ, R110.H0_H0 ;  /* 0x2000006eff6d7230 */ /* 0x000fe40000004100 */
[C---:B------:R-:W-:Y:S01]  /*6230*/  FMUL R23, R78.reuse, R23 ;  /* 0x000000174e177220 */ /* 0x040fe20000400000 */
[--C-:B------:R-:W-:Y:S02]  /*6240*/  HADD2.F32 R103, -RZ, R104.reuse.H0_H0 ;  /* 0x20000068ff677230 */ /* 0x100fe40000004100 */
[C---:B------:R-:W-:Y:S01]  /*6250*/  FMUL R22, R78.reuse, R26 ;  /* 0x0000001a4e167220 */ /* 0x040fe20000400000 */
[----:B------:R-:W-:Y:S01]  /*6260*/  HADD2.F32 R104, -RZ, R104.H1_H1 ;  /* 0x30000068ff687230 */ /* 0x000fe20000004100 */
[----:B------:R1:W-:Y:S01]  /*6270*/  STS.128 [R168+UR43+0x2200], R156 ;  /* 0x0022009ca8007988 */ /* 0x0003e20008000c2b */
[C---:B------:R-:W-:Y:S01]  /*6280*/  FFMA R23, R81.reuse, R100, R23 ;  /* 0x0000006451177223 */ /* 0x040fe20000000017 */
[C---:B------:R-:W-:Y:S01]  /*6290*/  FFMA R20, R81.reuse, R101, R20 ;  /* 0x0000006551147223 */ /* 0x040fe20000000014 */
[C---:B------:R-:W-:Y:S01]  /*62a0*/  FFMA R21, R81.reuse, R102, R21 ;  /* 0x0000006651157223 */ /* 0x040fe20000000015 */
[----:B------:R-:W-:Y:S01]  /*62b0*/  FFMA R22, R81, R103, R22 ;  /* 0x0000006751167223 */ /* 0x000fe20000000016 */
[----:B------:R-:W-:Y:S01]  /*62c0*/  HADD2.F32 R110, -RZ, R110.H1_H1 ;  /* 0x3000006eff6e7230 */ /* 0x000fe20000004100 */
[----:B------:R-:W-:Y:S01]  /*62d0*/  F2FP.SATFINITE.E5M2.F32.PACK_AB_MERGE_C R161, R23, R3, RZ ;  /* 0x0000000317a1723e */ /* 0x000fe200048060ff */
[C---:B------:R-:W-:Y:S01]  /*62e0*/  FMUL R27, R78.reuse, R27 ;  /* 0x0000001b4e1b7220 */ /* 0x040fe20000400000 */
[--C-:B------:R-:W-:Y:S02]  /*62f0*/  HADD2.F32 R107, -RZ, R108.reuse.H0_H0 ;  /* 0x2000006cff6b7230 */ /* 0x100fe40000004100 */
[----:B------:R-:W-:Y:S01]  /*6300*/  FMUL R26, R78, R30 ;  /* 0x0000001e4e1a7220 */ /* 0x000fe20000400000 */
[----:B------:R-:W-:Y:S01]  /*6310*/  HADD2.F32 R108, -RZ, R108.H1_H1 ;  /* 0x3000006cff6c7230 */ /* 0x000fe20000004100 */
[----:B------:R-:W-:Y:S01]  /*6320*/  F2FP.SATFINITE.E5M2.F32.PACK_AB_MERGE_C R160, R2, R0, R161 ;  /* 0x0000000002a0723e */ /* 0x000fe200048060a1 */
[C---:B------:R-:W-:Y:S01]  /*6330*/  FFMA R27, R81.reuse, R104, R27 ;  /* 0x00000068511b7223 */ /* 0x040fe2000000001b */
[C---:B------:R-:W-:Y:S01]  /*6340*/  FFMA R24, R81.reuse, R105, R24 ;  /* 0x0000006951187223 */ /* 0x040fe20000000018 */
[C---:B------:R-:W-:Y:S01]  /*6350*/  FFMA R25, R81.reuse, R106, R25 ;  /* 0x0000006a51197223 */ /* 0x040fe20000000019 */
[----:B------:R-:W-:Y:S01]  /*6360*/  FFMA R26, R81, R107, R26 ;  /* 0x0000006b511a7223 */ /* 0x000fe2000000001a */
[C---:B------:R-:W-:Y:S01]  /*6370*/  FMUL R31, R78.reuse, R31 ;  /* 0x0000001f4e1f7220 */ /* 0x040fe20000400000 */
[--C-:B------:R-:W-:Y:S01]  /*6380*/  HADD2.F32 R111, -RZ, R112.reuse.H0_H0 ;  /* 0x20000070ff6f7230 */ /* 0x100fe20000004100 */
[----:B------:R-:W-:Y:S01]  /*6390*/  F2FP.SATFINITE.E5M2.F32.PACK_AB_MERGE_C R162, R27, R22, RZ ;  /* 0x000000161ba2723e */ /* 0x000fe200048060ff */
[----:B------:R-:W-:Y:S02]  /*63a0*/  HADD2.F32 R112, -RZ, R112.H1_H1 ;  /* 0x30000070ff707230 */ /* 0x000fe40000004100 */
[C---:B------:R-:W-:Y:S01]  /*63b0*/  FFMA R31, R81.reuse, R108, R31 ;  /* 0x0000006c511f7223 */ /* 0x040fe2000000001f */
[----:B------:R-:W-:Y:S01]  /*63c0*/  FFMA R28, R81, R109, R28 ;  /* 0x0000006d511c7223 */ /* 0x000fe2000000001c */
[----:B------:R-:W-:Y:S01]  /*63d0*/  F2FP.SATFINITE.E5M2.F32.PACK_AB_MERGE_C R161, R21, R20, R162 ;  /* 0x0000001415a1723e */ /* 0x000fe200048060a2 */
[----:B------:R-:W-:Y:S01]  /*63e0*/  FFMA R29, R81, R110, R29 ;  /* 0x0000006e511d7223 */ /* 0x000fe2000000001d */
[C---:B------:R-:W-:Y:S01]  /*63f0*/  FMUL R30, R78.reuse, R34 ;  /* 0x000000224e1e7220 */ /* 0x040fe20000400000 */
[----:B------:R-:W-:Y:S01]  /*6400*/  F2FP.SATFINITE.E5M2.F32.PACK_AB_MERGE_C R163, R31, R26, RZ ;  /* 0x0000001a1fa3723e */ /* 0x000fe200048060ff */
[C---:B------:R-:W-:Y:S01]  /*6410*/  FMUL R35, R78.reuse, R35 ;  /* 0x000000234e237220 */ /* 0x040fe20000400000 */
[--C-:B------:R-:W-:Y:S02]  /*6420*/  HADD2.F32 R115, -RZ, R116.reuse.H0_H0 ;  /* 0x20000074ff737230 */ /* 0x100fe40000004100 */
[----:B------:R-:W-:Y:S01]  /*6430*/  FFMA R30, R81, R111, R30 ;  /* 0x0000006f511e7223 */ /* 0x000fe2000000001e */
[----:B------:R-:W-:Y:S01]  /*6440*/  F2FP.SATFINITE.E5M2.F32.PACK_AB_MERGE_C R162, R25, R24, R163 ;  /* 0x0000001819a2723e */ /* 0x000fe200048060a3 */
[C---:B------:R-:W-:Y:S01]  /*6450*/  FFMA R35, R81.reuse, R112, R35 ;  /* 0x0000007051237223 */ /* 0x040fe20000000023 */
[C---:B------:R-:W-:Y:S01]  /*6460*/  FFMA R32, R81.reuse, R113, R32 ;  /* 0x0000007151207223 */ /* 0x040fe20000000020 */
[----:B------:R-:W-:Y:S01]  /*6470*/  FFMA R33, R81, R114, R33 ;  /* 0x0000007251217223 */ /* 0x000fe20000000021 */
[----:B------:R-:W-:Y:S02]  /*6480*/  HADD2.F32 R116, -RZ, R116.H1_H1 ;  /* 0x30000074ff747230 */ /* 0x000fe40000004100 */
        /* <DEDUP_REMOVED lines=9> */
[----:B------:R-:W-:Y:S01]  /*6520*/  HADD2.F32 R120, -RZ, R120.H1_H1 ;  /* 0x30000078ff787230 */ /* 0x000fe20000004100 */
[----:B------:R1:W-:Y:S01]  /*6530*/  STS.128 [R178+0x2010], R160 ;  /* 0x002010a0b2007388 */ /* 0x0003e20000000c00 */
[----:B------:R-:W-:Y:S01]  /*6540*/  F2FP.SATFINITE.E5M2.F32.PACK_AB_MERGE_C R184, R39, R34, RZ ;  /* 0x0000002227b8723e */ /* 0x000fe200048060ff */
[C---:B------:R-:W-:Y:S01]  /*6550*/  FMUL R38, R78.reuse, R42 ;  /* 0x0000002a4e267220 */ /* 0x040fe20000400000 */
[C---:B------:R-:W-:Y:S01]  /*6560*/  FMUL R43, R78.reuse, R43 ;  /* 0x0000002b4e2b7220 */ /* 0x040fe20000400000 */
[--C-:B------:R-:W-:Y:S01]  /*6570*/  HADD2.F32 R123, -RZ, R124.reuse.H0_H0 ;  /* 0x2000007cff7b7230 */ /* 0x100fe20000004100 */
[----:B------:R-:W-:Y:S01]  /*6580*/  F2FP.SATFINITE.E5M2.F32.PACK_AB_MERGE_C R184, R33, R32, R184 ;  /* 0x0000002021b8723e */ /* 0x000fe200048060b8 */
[C---:B------:R-:W-:Y:S01]  /*6590*/  FFMA R38, R81.reuse, R119, R38 ;  /* 0x0000007751267223 */ /* 0x040fe20000000026 */
        /* <DEDUP_REMOVED lines=12> */
[C---:B------:R-:W-:Y:S01]  /*6660*/  FFMA R45, R81.reuse, R126, R45 ;  /* 0x0000007e512d7223 */ /* 0x040fe2000000002d */
[----:B------:R-:W-:Y:S02]  /*6670*/  HADD2.F32 R128, -RZ, R128.H1_H1 ;  /* 0x30000080ff807230 */ /* 0x000fe40000004100 */
[C---:B------:R-:W-:Y:S01]  /*6680*/  FMUL R46, R78.reuse, R50 ;  /* 0x000000324e2e7220 */ /* 0x040fe20000400000 */
[C---:B------:R-:W-:Y:S01]  /*6690*/  FMUL R51, R78.reuse, R51 ;  /* 0x000000334e337220 */ /* 0x040fe20000400000 */
[--C-:B------:R-:W-:Y:S02]  /*66a0*/  HADD2.F32 R131, -RZ, R132.reuse.H0_H0 ;  /* 0x20000084ff837230 */ /* 0x100fe40000004100 */
[C---:B------:R-:W-:Y:S01]  /*66b0*/  FMUL R50, R78.reuse, R54 ;  /* 0x000000364e327220 */ /* 0x040fe20000400000 */
[C---:B------:R-:W-:Y:S01]  /*66c0*/  FFMA R46, R81.reuse, R127, R46 ;  /* 0x0000007f512e7223 */ /* 0x040fe2000000002e */
[----:B------:R-:W-:Y:S02]  /*66d0*/  HADD2.F32 R132, -RZ, R132.H1_H1 ;  /* 0x30000084ff847230 */ /* 0x000fe40000004100 */
[C---:B------:R-:W-:Y:S01]  /*66e0*/  FFMA R51, R81.reuse, R128, R51 ;  /* 0x0000008051337223 */ /* 0x040fe20000000033 */
[C---:B------:R-:W-:Y:S01]  /*66f0*/  FMUL R55, R78.reuse, R55 ;  /* 0x000000374e377220 */ /* 0x040fe20000400000 */
[C---:B------:R-:W-:Y:S01]  /*6700*/  FFMA R48, R81.reuse, R129, R48 ;  /* 0x0000008151307223 */ /* 0x040fe20000000030 */
[C---:B------:R-:W-:Y:S01]  /*6710*/  FFMA R49, R81.reuse, R130, R49 ;  /* 0x0000008251317223 */ /* 0x040fe20000000031 */
[--C-:B------:R-:W-:Y:S02]  /*6720*/  HADD2.F32 R135, -RZ, R136.reuse.H0_H0 ;  /* 0x20000088ff877230 */ /* 0x100fe40000004100 */
[C---:B------:R-:W-:Y:S01]  /*6730*/  FFMA R50, R81.reuse, R131, R50 ;  /* 0x0000008351327223 */ /* 0x040fe20000000032 */
[----:B------:R-:W-:Y:S02]  /*6740*/  HADD2.F32 R136, -RZ, R136.H1_H1 ;  /* 0x30000088ff887230 */ /* 0x000fe40000004100 */
[C---:B------:R-:W-:Y:S01]  /*6750*/  FMUL R54, R78.reuse, R58 ;  /* 0x0000003a4e367220 */ /* 0x040fe20000400000 */
        /* <DEDUP_REMOVED lines=16> */
[----:B------:R-:W-:Y:S01]  /*6860*/  FFMA R63, R81, R140, R63 ;  /* 0x0000008c513f7223 */ /* 0x000fe2000000003f */
[----:B------:R-:W-:Y:S01]  /*6870*/  FMUL R67, R78, R67 ;  /* 0x000000434e437220 */ /* 0x000fe20000400000 */
[----:B------:R-:W-:Y:S01]  /*6880*/  F2FP.SATFINITE.E5M2.F32.PACK_AB_MERGE_C R186, R47, R42, RZ ;  /* 0x0000002a2fba723e */ /* 0x000fe200048060ff */
[----:B------:R-:W-:Y:S01]  /*6890*/  FFMA R60, R81, R83, R60 ;  /* 0x00000053513c7223 */ /* 0x000fe2000000003c */
[----:B------:R-:W-:Y:S01]  /*68a0*/  F2FP.SATFINITE.E5M2.F32.PACK_AB_MERGE_C R187, R51, R46, RZ ;  /* 0x0000002e33bb723e */ /* 0x000fe200048060ff */
[C---:B------:R-:W-:Y:S01]  /*68b0*/  FFMA R61, R81.reuse, R80, R61 ;  /* 0x00000050513d7223 */ /* 0x040fe2000000003d */
[C---:B------:R-:W-:Y:S01]  /*68c0*/  FFMA R62, R81.reuse, R85, R62 ;  /* 0x00000055513e7223 */ /* 0x040fe2000000003e */
[----:B------:R-:W-:Y:S01]  /*68d0*/  FFMA R67, R81, R82, R67 ;  /* 0x0000005251437223 */ /* 0x000fe20000000043 */
[----:B------:R-:W-:Y:S02]  /*68e0*/  F2FP.SATFINITE.E5M2.F32.PACK_AB_MERGE_C R186, R41, R40, R186 ;  /* 0x0000002829ba723e */ /* 0x000fe400048060ba */
[----:B------:R-:W-:Y:S02]  /*68f0*/  F2FP.SATFINITE.E5M2.F32.PACK_AB_MERGE_C R187, R45, R44, R187 ;  /* 0x0000002c2dbb723e */ /* 0x000fe400048060bb */
[----:B------:R-:W-:Y:S02]  /*6900*/  F2FP.SATFINITE.E5M2.F32.PACK_AB_MERGE_C R188, R55, R50, RZ ;  /* 0x0000003237bc723e */ /* 0x000fe400048060ff */
[----:B------:R-:W-:Y:S01]  /*6910*/  F2FP.SATFINITE.E5M2.F32.PACK_AB_MERGE_C R189, R59, R54, RZ ;  /* 0x000000363bbd723e */ /* 0x000fe200048060ff */
[----:B------:R1:W-:Y:S01]  /*6920*/  STS.128 [R177+0x2020], R184 ;  /* 0x002020b8b1007388 */ /* 0x0003e20000000c00 */
[----:B------:R-:W-:Y:S02]  /*6930*/  F2FP.SATFINITE.E5M2.F32.PACK_AB_MERGE_C R190, R63, R58, RZ ;  /* 0x0000003a3fbe723e */ /* 0x000fe400048060ff */
[----:B------:R-:W-:Y:S02]  /*6940*/  F2FP.SATFINITE.E5M2.F32.PACK_AB_MERGE_C R182, R67, R62, RZ ;  /* 0x0000003e43b6723e */ /* 0x000fe400048060ff */
[----:B------:R-:W-:Y:S02]  /*6950*/  F2FP.SATFINITE.E5M2.F32.PACK_AB_MERGE_C R188, R49, R48, R188 ;  /* 0x0000003031bc723e */ /* 0x000fe400048060bc */
[----:B------:R-:W-:Y:S02]  /*6960*/  F2FP.SATFINITE.E5M2.F32.PACK_AB_MERGE_C R189, R53, R52, R189 ;  /* 0x0000003435bd723e */ /* 0x000fe400048060bd */
[----:B------:R-:W-:Y:S02]  /*6970*/  F2FP.SATFINITE.E5M2.F32.PACK_AB_MERGE_C R190, R57, R56, R190 ;  /* 0x0000003839be723e */ /* 0x000fe400048060be */
[----:B------:R-:W-:Y:S02]  /*6980*/  F2FP.SATFINITE.E5M2.F32.PACK_AB_MERGE_C R191, R61, R60, R182 ;  /* 0x0000003c3dbf723e */ /* 0x000fe400048060b6 */
[----:B------:R-:W-:Y:S03]  /*6990*/  IADD3 R76, PT, PT, R76, 0x1, RZ ;  /* 0x000000014c4c7810 */ /* 0x000fe60007ffe0ff */
[----:B------:R1:W-:Y:S01]  /*69a0*/  STS.128 [R176+0x2030], R188 ;  /* 0x002030bcb0007388 */ /* 0x0003e20000000c00 */
[----:B------:R-:W-:Y:S01]  /*69b0*/  @!PT LDS RZ, [RZ] ;  /* 0x00000000fffff984 */ /* 0x000fe20000000800 */
[----:B------:R-:W-:Y:S01]  /*69c0*/  @!PT LDS RZ, [RZ] ;  /* 0x00000000fffff984 */ /* 0x000fe20000000800 */
[----:B------:R-:W-:Y:S01]  /*69d0*/  @!PT LDS RZ, [RZ] ;  /* 0x00000000fffff984 */ /* 0x000fe20000000800 */
[----:B------:R-:W-:Y:S01]  /*69e0*/  @!PT LDS RZ, [RZ] ;  /* 0x00000000fffff984 */ /* 0x000fe20000000800 */
[----:B------:R3:W-:Y:S07]  /*69f0*/  MEMBAR.ALL.CTA ;  /* 0x0000000000007992 */ /* 0x0007ee0000008000 */
[----:B---3--:R-:W3:Y:S02]  /*6a00*/  FENCE.VIEW.ASYNC.S ;  /* 0x00000000000073c6 */ /* 0x008ee40000000000 */
[----:B---3--:R-:W-:Y:S06]  /*6a10*/  BAR.SYNC.DEFER_BLOCKING 0x1, 0x80 ;  /* 0x0042000000007b1d */ /* 0x008fec0000010000 */
[----:B------:R-:W-:Y:S05]  /*6a20*/  @P0 BRA `(.L_x_97) ;  /* 0x0000000000340947 */ /* 0x000fea0003800000 */
[----:B------:R-:W-:Y:S01]  /*6a30*/  UIADD3 UR12, UPT, UPT, UR43, 0x2200, URZ ;  /* 0x000022002b0c7890 */ /* 0x000fe2000fffe0ff */
[----:B------:R-:W-:Y:S01]  /*6a40*/  R2UR UR9, R155 ;  /* 0x000000009b0972ca */ /* 0x000fe200000e0000 */
[----:B------:R-:W-:Y:S01]  /*6a50*/  UIADD3 UR10, UP0, UPT, UR46, 0x680, URZ ;  /* 0x000006802e0a7890 */ /* 0x000fe2000ff1e0ff */
[----:B------:R-:W-:Y:S01]  /*6a60*/  R2UR UR8, R165 ;  /* 0x00000000a50872ca */ /* 0x000fe200000e0000 */
[----:B------:R-:W-:Y:S02]  /*6a70*/  UMOV UR7, UR36 ;  /* 0x0000002400077c82 */ /* 0x000fe40008000000 */
[----:B------:R-:W-:Y:S01]  /*6a80*/  IMAD.U32 R179, RZ, RZ, UR12 ;  /* 0x0000000cffb37e24 */ /* 0x000fe2000f8e00ff */
[----:B------:R-:W-:Y:S04]  /*6a90*/  UIADD3.X UR11, UPT, UPT, URZ, UR47, URZ, UP0, !UPT ;  /* 0x0000002fff0b7290 */ /* 0x000fe800087fe4ff */
[----:B------:R-:W-:Y:S03]  /*6aa0*/  R2UR UR4, R179 ;  /* 0x00000000b30472ca */ /* 0x000fe600000e0000 */
[----:B------:R-:W-:Y:S02]  /*6ab0*/  USHF.L.U32 UR5, UR9, 0x6, URZ ;  /* 0x0000000609057899 */ /* 0x000fe400080006ff */
[----:B------:R-:W-:Y:S09]  /*6ac0*/  USHF.L.U32 UR6, UR8, 0x7, URZ ;  /* 0x0000000708067899 */ /* 0x000ff200080006ff */
[----:B------:R3:W-:Y:S01]  /*6ad0*/  UTMASTG.3D [UR4], [UR10] ;  /* 0x000000040a0073b5 */ /* 0x0007e20008010000 */
[----:B------:R0:W-:Y:S01]  /*6ae0*/  UTMACMDFLUSH ;  /* 0x00000000000079b7 */ /* 0x0001e20000000000 */
[----:B---3--:R-:W-:Y:S04]  /*6af0*/  DEPBAR.LE SB0, 0x0 ;  /* 0x000080000000791a */ /* 0x008fe80000000000 */
.L_x_97:
[----:B------:R-:W-:Y:S05]  /*6b00*/  BSYNC.RECONVERGENT B0 ;  /* 0x0000000000007941 */ /* 0x000fea0003800200 */
.L_x_96:
[----:B------:R-:W-:Y:S01]  /*6b10*/  BAR.SYNC.DEFER_BLOCKING 0x1, 0x80 ;  /* 0x0042000000007b1d */ /* 0x000fe20000010000 */
[----:B------:R-:W-:Y:S01]  /*6b20*/  ISETP.NE.AND P2, PT, R180, RZ, PT ;  /* 0x000000ffb400720c */ /* 0x000fe20003f45270 */
[----:B------:R-:W-:Y:S01]  /*6b30*/  IMAD.IADD R155, R75, 0x1, R143 ;  /* 0x000000014b9b7824 */ /* 0x000fe200078e028f */
[----:B------:R-:W-:Y:S01]  /*6b40*/  ISETP.NE.AND P0, PT, R181, 0x2, PT ;  /* 0x00000002b500780c */ /* 0x000fe20003f05270 */
[----:B------:R-:W-:Y:S01]  /*6b50*/  IMAD.IADD R165, R77, 0x1, R154 ;  /* 0x000000014da57824 */ /* 0x000fe200078e029a */
[----:B------:R-:W-:Y:S02]  /*6b60*/  ISETP.NE.AND P1, PT, R76, 0x4, PT ;  /* 0x000000044c00780c */ /* 0x000fe40003f25270 */
[----:B------:R-:W-:Y:S02]  /*6b70*/  SEL R3, RZ, 0x1, P0 ;  /* 0x00000001ff037807 */ /* 0x000fe40000000000 */
[----:B------:R-:W-:Y:S02]  /*6b80*/  SEL R0, RZ, 0x1, P1 ;  /* 0x00000001ff007807 */ /* 0x000fe40000800000 */
[----:B------:R-:W-:Y:S02]  /*6b90*/  LOP3.LUT R174, R174, R3, RZ, 0x3c, !PT ;  /* 0x00000003aeae7212 */ /* 0x000fe400078e3cff */
[----:B------:R-:W-:Y:S02]  /*6ba0*/  LOP3.LUT R175, R175, R0, RZ, 0x3c, !PT ;  /* 0x00000000afaf7212 */ /* 0x000fe400078e3cff */
[----:B------:R-:W-:Y:S02]  /*6bb0*/  @P2 R2UR UR36, R171 ;  /* 0x00000000ab2422ca */ /* 0x000fe400000e0000 */
[----:B------:R-:W-:Y:S02]  /*6bc0*/  SEL R181, R181, RZ, P0 ;  /* 0x000000ffb5b57207 */ /* 0x000fe40000000000 */
[----:B------:R-:W-:Y:S01]  /*6bd0*/  SEL R76, R76, RZ, P1 ;  /* 0x000000ff4c4c7207 */ /* 0x000fe20000800000 */
[----:B------:R-:W-:Y:S10]  /*6be0*/  @P2 BRA `(.L_x_98) ;  /* 0xffffffdc00702947 */ /* 0x000ff4000383ffff */
[----:B------:R-:W-:Y:S05]  /*6bf0*/  EXIT ;  /* 0x000000000000794d */ /* 0x000fea0003800000 */
.L_x_19:
[----:B--2---:R2:W1:Y:S02]  /*6c00*/  SYNCS.PHASECHK.TRANS64.TRYWAIT P0, [R3+URZ+0x110], R2 ;  /* 0x00011002030075a7 */ /* 0x00446400080011ff */
[----:B-1----:R-:W-:Y:S05]  /*6c10*/  @!P0 NANOSLEEP.SYNCS 0x989680 ;  /* 0x009896800000895d */ /* 0x002fea0003900000 */
[----:B------:R-:W1:Y:S02]  /*6c20*/  @!P0 SYNCS.PHASECHK.TRANS64 P0, [R3+URZ+0x110], R2 ;  /* 0x00011002030085a7 */ /* 0x000e6400080010ff */
[----:B-1----:R-:W-:Y:S05]  /*6c30*/  @!P0 BRA `(.L_x_19) ;  /* 0xfffffffc00f08947 */ /* 0x002fea000383ffff */
[----:B------:R-:W-:Y:S05]  /*6c40*/  BRA `(.L_x_99) ;  /* 0xffffffa8006c7947 */ /* 0x000fea000383ffff */
.L_x_22:
[----:B-1----:R-:W-:-:S07]  /*6c50*/  MOV R2, UR33 ;  /* 0x0000002100027c02 */ /* 0x002fce0008000f00 */
.L_x_100:
[----:B-1----:R1:W2:Y:S02]  /*6c60*/  SYNCS.PHASECHK.TRANS64.TRYWAIT P0, [R2+URZ+0x40], R5 ;  /* 0x00004005020075a7 */ /* 0x0022a400080011ff */
[----:B--2---:R-:W-:Y:S05]  /*6c70*/  @!P0 NANOSLEEP.SYNCS 0x989680 ;  /* 0x009896800000895d */ /* 0x004fea0003900000 */
[----:B------:R-:W2:Y:S02]  /*6c80*/  @!P0 SYNCS.PHASECHK.TRANS64 P0, [R2+URZ+0x40], R5 ;  /* 0x00004005020085a7 */ /* 0x000ea400080010ff */
[----:B--2---:R-:W-:Y:S05]  /*6c90*/  @!P0 BRA `(.L_x_100) ;  /* 0xfffffffc00f08947 */ /* 0x004fea000383ffff */
[----:B------:R-:W-:Y:S05]  /*6ca0*/  BRA `(.L_x_21) ;  /* 0xffffffa800bc7947 */ /* 0x000fea000383ffff */
.L_x_28:
[----:B-1----:R-:W-:-:S07]  /*6cb0*/  MOV R2, UR17 ;  /* 0x0000001100027c02 */ /* 0x002fce0008000f00 */
.L_x_101:
[----:B-1----:R1:W2:Y:S02]  /*6cc0*/  SYNCS.PHASECHK.TRANS64.TRYWAIT P0, [R2+URZ+0x40], R5 ;  /* 0x00004005020075a7 */ /* 0x0022a400080011ff */
[----:B--2---:R-:W-:Y:S05]  /*6cd0*/  @!P0 NANOSLEEP.SYNCS 0x989680 ;  /* 0x009896800000895d */ /* 0x004fea0003900000 */
[----:B------:R-:W2:Y:S02]  /*6ce0*/  @!P0 SYNCS.PHASECHK.TRANS64 P0, [R2+URZ+0x40], R5 ;  /* 0x00004005020085a7 */ /* 0x000ea400080010ff */
[----:B--2---:R-:W-:Y:S05]  /*6cf0*/  @!P0 BRA `(.L_x_101) ;  /* 0xfffffffc00f08947 */ /* 0x004fea000383ffff */
[----:B------:R-:W-:Y:S05]  /*6d00*/  BRA `(.L_x_27) ;  /* 0xffffffac00647947 */ /* 0x000fea000383ffff */
.L_x_32:
[----:B-1----:R1:W2:Y:S02]  /*6d10*/  SYNCS.PHASECHK.TRANS64.TRYWAIT P0, [R2+URZ+0xa0], R3 ;  /* 0x0000a003020075a7 */ /* 0x0022a400080011ff */
[----:B--2---:R-:W-:Y:S05]  /*6d20*/  @!P0 NANOSLEEP.SYNCS 0x989680 ;  /* 0x009896800000895d */ /* 0x004fea0003900000 */
[----:B------:R-:W2:Y:S02]  /*6d30*/  @!P0 SYNCS.PHASECHK.TRANS64 P0, [R2+URZ+0xa0], R3 ;  /* 0x0000a003020085a7 */ /* 0x000ea400080010ff */
[----:B--2---:R-:W-:Y:S05]  /*6d40*/  @!P0 BRA `(.L_x_32) ;  /* 0xfffffffc00f08947 */ /* 0x004fea000383ffff */
[----:B------:R-:W-:Y:S05]  /*6d50*/  BRA `(.L_x_102) ;  /* 0xffffffac00f47947 */ /* 0x000fea000383ffff */
.L_x_36:
[----:B----4-:R-:W-:-:S07]  /*6d60*/  MOV R0, UR5 ;  /* 0x0000000500007c02 */ /* 0x010fce0008000f00 */
.L_x_103:
[----:B-1----:R1:W2:Y:S02]  /*6d70*/  SYNCS.PHASECHK.TRANS64.TRYWAIT P0, [R0+URZ], R3 ;  /* 0x00000003000075a7 */ /* 0x0022a400080011ff */
[----:B--2---:R-:W-:Y:S05]  /*6d80*/  @!P0 NANOSLEEP.SYNCS 0x989680 ;  /* 0x009896800000895d */ /* 0x004fea0003900000 */
[----:B------:R-:W2:Y:S02]  /*6d90*/  @!P0 SYNCS.PHASECHK.TRANS64 P0, [R0+URZ], R3 ;  /* 0x00000003000085a7 */ /* 0x000ea400080010ff */
[----:B--2---:R-:W-:Y:S05]  /*6da0*/  @!P0 BRA `(.L_x_103) ;  /* 0xfffffffc00f08947 */ /* 0x004fea000383ffff */
[----:B------:R-:W-:Y:S05]  /*6db0*/  BRA `(.L_x_104) ;  /* 0xffffffb400647947 */ /* 0x000fea000383ffff */
.L_x_37:
[----:B----4-:R-:W-:-:S07]  /*6dc0*/  MOV R0, UR5 ;  /* 0x0000000500007c02 */ /* 0x010fce0008000f00 */
.L_x_105:
[----:B-1----:R1:W2:Y:S02]  /*6dd0*/  SYNCS.PHASECHK.TRANS64.TRYWAIT P0, [R0+URZ], R3 ;  /* 0x00000003000075a7 */ /* 0x0022a400080011ff */
[----:B--2---:R-:W-:Y:S05]  /*6de0*/  @!P0 NANOSLEEP.SYNCS 0x989680 ;  /* 0x009896800000895d */ /* 0x004fea0003900000 */
[----:B------:R-:W2:Y:S02]  /*6df0*/  @!P0 SYNCS.PHASECHK.TRANS64 P0, [R0+URZ], R3 ;  /* 0x00000003000085a7 */ /* 0x000ea400080010ff */
[----:B--2---:R-:W-:Y:S05]  /*6e00*/  @!P0 BRA `(.L_x_105) ;  /* 0xfffffffc00f08947 */ /* 0x004fea000383ffff */
[----:B------:R-:W-:Y:S05]  /*6e10*/  BRA `(.L_x_106) ;  /* 0xffffffb400707947 */ /* 0x000fea000383ffff */
.L_x_38:
[----:B----4-:R-:W-:-:S07]  /*6e20*/  MOV R0, UR5 ;  /* 0x0000000500007c02 */ /* 0x010fce0008000f00 */
.L_x_107:
[----:B-1----:R1:W2:Y:S02]  /*6e30*/  SYNCS.PHASECHK.TRANS64.TRYWAIT P0, [R0+URZ], R3 ;  /* 0x00000003000075a7 */ /* 0x0022a400080011ff */
[----:B--2---:R-:W-:Y:S05]  /*6e40*/  @!P0 NANOSLEEP.SYNCS 0x989680 ;  /* 0x009896800000895d */ /* 0x004fea0003900000 */
[----:B------:R-:W2:Y:S02]  /*6e50*/  @!P0 SYNCS.PHASECHK.TRANS64 P0, [R0+URZ], R3 ;  /* 0x00000003000085a7 */ /* 0x000ea400080010ff */
[----:B--2---:R-:W-:Y:S05]  /*6e60*/  @!P0 BRA `(.L_x_107) ;  /* 0xfffffffc00f08947 */ /* 0x004fea000383ffff */
[----:B------:R-:W-:Y:S05]  /*6e70*/  BRA `(.L_x_108) ;  /* 0xffffffb4007c7947 */ /* 0x000fea000383ffff */
.L_x_39:
[----:B----4-:R-:W-:-:S07]  /*6e80*/  MOV R0, UR5 ;  /* 0x0000000500007c02 */ /* 0x010fce0008000f00 */
.L_x_109:
[----:B-1----:R1:W2:Y:S02]  /*6e90*/  SYNCS.PHASECHK.TRANS64.TRYWAIT P0, [R0+URZ], R3 ;  /* 0x00000003000075a7 */ /* 0x0022a400080011ff */
[----:B--2---:R-:W-:Y:S05]  /*6ea0*/  @!P0 NANOSLEEP.SYNCS 0x989680 ;  /* 0x009896800000895d */ /* 0x004fea0003900000 */
[----:B------:R-:W2:Y:S02]  /*6eb0*/  @!P0 SYNCS.PHASECHK.TRANS64 P0, [R0+URZ], R3 ;  /* 0x00000003000085a7 */ /* 0x000ea400080010ff */
[----:B--2---:R-:W-:Y:S05]  /*6ec0*/  @!P0 BRA `(.L_x_109) ;  /* 0xfffffffc00f08947 */ /* 0x004fea000383ffff */
[----:B------:R-:W-:Y:S05]  /*6ed0*/  BRA `(.L_x_110) ;  /* 0xffffffb400887947 */ /* 0x000fea000383ffff */
.L_x_40:
[----:B----4-:R-:W-:-:S07]  /*6ee0*/  MOV R0, UR5 ;  /* 0x0000000500007c02 */ /* 0x010fce0008000f00 */
.L_x_111:
[----:B-1----:R1:W2:Y:S02]  /*6ef0*/  SYNCS.PHASECHK.TRANS64.TRYWAIT P0, [R0+URZ], R3 ;  /* 0x00000003000075a7 */ /* 0x0022a400080011ff */
[----:B--2---:R-:W-:Y:S05]  /*6f00*/  @!P0 NANOSLEEP.SYNCS 0x989680 ;  /* 0x009896800000895d */ /* 0x004fea0003900000 */
[----:B------:R-:W2:Y:S02]  /*6f10*/  @!P0 SYNCS.PHASECHK.TRANS64 P0, [R0+URZ], R3 ;  /* 0x00000003000085a7 */ /* 0x000ea400080010ff */
[----:B--2---:R-:W-:Y:S05]  /*6f20*/  @!P0 BRA `(.L_x_111) ;  /* 0xfffffffc00f08947 */ /* 0x004fea000383ffff */
[----:B------:R-:W-:Y:S05]  /*6f30*/  BRA `(.L_x_112) ;  /* 0xffffffb400947947 */ /* 0x000fea000383ffff */
.L_x_41:
[----:B----4-:R-:W-:-:S07]  /*6f40*/  MOV R0, UR5 ;  /* 0x0000000500007c02 */ /* 0x010fce0008000f00 */
.L_x_113:
[----:B-1----:R1:W2:Y:S02]  /*6f50*/  SYNCS.PHASECHK.TRANS64.TRYWAIT P0, [R0+URZ], R3 ;  /* 0x00000003000075a7 */ /* 0x0022a400080011ff */
[----:B--2---:R-:W-:Y:S05]  /*6f60*/  @!P0 NANOSLEEP.SYNCS 0x989680 ;  /* 0x009896800000895d */ /* 0x004fea0003900000 */
[----:B------:R-:W2:Y:S02]  /*6f70*/  @!P0 SYNCS.PHASECHK.TRANS64 P0, [R0+URZ], R3 ;  /* 0x00000003000085a7 */ /* 0x000ea400080010ff */
[----:B--2---:R-:W-:Y:S05]  /*6f80*/  @!P0 BRA `(.L_x_113) ;  /* 0xfffffffc00f08947 */ /* 0x004fea000383ffff */
[----:B------:R-:W-:Y:S05]  /*6f90*/  BRA `(.L_x_114) ;  /* 0xffffffb400a07947 */ /* 0x000fea000383ffff */
.L_x_42:
[----:B----4-:R-:W-:-:S07]  /*6fa0*/  MOV R0, UR5 ;  /* 0x0000000500007c02 */ /* 0x010fce0008000f00 */
.L_x_115:
[----:B-1----:R1:W2:Y:S02]  /*6fb0*/  SYNCS.PHASECHK.TRANS64.TRYWAIT P0, [R0+URZ], R3 ;  /* 0x00000003000075a7 */ /* 0x0022a400080011ff */
[----:B--2---:R-:W-:Y:S05]  /*6fc0*/  @!P0 NANOSLEEP.SYNCS 0x989680 ;  /* 0x009896800000895d */ /* 0x004fea0003900000 */
[----:B------:R-:W2:Y:S02]  /*6fd0*/  @!P0 SYNCS.PHASECHK.TRANS64 P0, [R0+URZ], R3 ;  /* 0x00000003000085a7 */ /* 0x000ea400080010ff */
[----:B--2---:R-:W-:Y:S05]  /*6fe0*/  @!P0 BRA `(.L_x_115) ;  /* 0xfffffffc00f08947 */ /* 0x004fea000383ffff */
[----:B------:R-:W-:Y:S05]  /*6ff0*/  BRA `(.L_x_116) ;  /* 0xffffffb400ac7947 */ /* 0x000fea000383ffff */
.L_x_45:
[----:B-1----:R1:W2:Y:S02]  /*7000*/  SYNCS.PHASECHK.TRANS64.TRYWAIT P0, [R0+URZ+0x100], R5 ;  /* 0x00010005000075a7 */ /* 0x0022a400080011ff */
[----:B--2---:R-:W-:Y:S05]  /*7010*/  @!P0 NANOSLEEP.SYNCS 0x989680 ;  /* 0x009896800000895d */ /* 0x004fea0003900000 */
[----:B------:R-:W2:Y:S02]  /*7020*/  @!P0 SYNCS.PHASECHK.TRANS64 P0, [R0+URZ+0x100], R5 ;  /* 0x00010005000085a7 */ /* 0x000ea400080010ff */
[----:B--2---:R-:W-:Y:S05]  /*7030*/  @!P0 BRA `(.L_x_45) ;  /* 0xfffffffc00f08947 */ /* 0x004fea000383ffff */
[----:B------:R-:W-:Y:S05]  /*7040*/  BRA `(.L_x_117) ;  /* 0xffffffb800087947 */ /* 0x000fea000383ffff */
.L_x_46:
[----:B------:R-:W-:-:S07]  /*7050*/  MOV R0, UR5 ;  /* 0x0000000500007c02 */ /* 0x000fce0008000f00 */
.L_x_118:
[----:B-1----:R1:W2:Y:S02]  /*7060*/  SYNCS.PHASECHK.TRANS64.TRYWAIT P0, [R0+URZ+0xb0], R5 ;  /* 0x0000b005000075a7 */ /* 0x0022a400080011ff */
[----:B--2---:R-:W-:Y:S05]  /*7070*/  @!P0 NANOSLEEP.SYNCS 0x989680 ;  /* 0x009896800000895d */ /* 0x004fea0003900000 */
[----:B------:R-:W2:Y:S02]  /*7080*/  @!P0 SYNCS.PHASECHK.TRANS64 P0, [R0+URZ+0xb0], R5 ;  /* 0x0000b005000085a7 */ /* 0x000ea400080010ff */
[----:B--2---:R-:W-:Y:S05]  /*7090*/  @!P0 BRA `(.L_x_118) ;  /* 0xfffffffc00f08947 */ /* 0x004fea000383ffff */
[----:B------:R-:W-:Y:S05]  /*70a0*/  BRA `(.L_x_119) ;  /* 0xffffffb800187947 */ /* 0x000fea000383ffff */
.L_x_47:
[----:B-1----:R1:W2:Y:S02]  /*70b0*/  SYNCS.PHASECHK.TRANS64.TRYWAIT P1, [R0+URZ+0xa0], R5 ;  /* 0x0000a005000075a7 */ /* 0x0022a400080211ff */
[----:B--2---:R-:W-:Y:S05]  /*70c0*/  @!P1 NANOSLEEP.SYNCS 0x989680 ;  /* 0x009896800000995d */ /* 0x004fea0003900000 */
[----:B------:R-:W2:Y:S02]  /*70d0*/  @!P1 SYNCS.PHASECHK.TRANS64 P1, [R0+URZ+0xa0], R5 ;  /* 0x0000a005000095a7 */ /* 0x000ea400080210ff */
[----:B--2---:R-:W-:Y:S05]  /*70e0*/  @!P1 BRA `(.L_x_47) ;  /* 0xfffffffc00f09947 */ /* 0x004fea000383ffff */
[----:B------:R-:W-:Y:S05]  /*70f0*/  BRA `(.L_x_120) ;  /* 0xffffffb800487947 */ /* 0x000fea000383ffff */
.L_x_50:
[----:B------:R-:W-:-:S07]  /*7100*/  MOV R0, UR5 ;  /* 0x0000000500007c02 */ /* 0x000fce0008000f00 */
.L_x_121:
[----:B-1----:R1:W2:Y:S02]  /*7110*/  SYNCS.PHASECHK.TRANS64.TRYWAIT P0, [R0+URZ+0xb0], R3 ;  /* 0x0000b003000075a7 */ /* 0x0022a400080011ff */
[----:B--2---:R-:W-:Y:S05]  /*7120*/  @!P0 NANOSLEEP.SYNCS 0x989680 ;  /* 0x009896800000895d */ /* 0x004fea0003900000 */
[----:B------:R-:W2:Y:S02]  /*7130*/  @!P0 SYNCS.PHASECHK.TRANS64 P0, [R0+URZ+0xb0], R3 ;  /* 0x0000b003000085a7 */ /* 0x000ea400080010ff */
[----:B--2---:R-:W-:Y:S05]  /*7140*/  @!P0 BRA `(.L_x_121) ;  /* 0xfffffffc00f08947 */ /* 0x004fea000383ffff */
[----:B------:R-:W-:Y:S05]  /*7150*/  BRA `(.L_x_49) ;  /* 0xffffffb8009c7947 */ /* 0x000fea000383ffff */
.L_x_57:
[----:B-1----:R1:W2:Y:S02]  /*7160*/  SYNCS.PHASECHK.TRANS64.TRYWAIT P1, [R0+URZ+0xa0], R5 ;  /* 0x0000a005000075a7 */ /* 0x0022a400080211ff */
[----:B--2---:R-:W-:Y:S05]  /*7170*/  @!P1 NANOSLEEP.SYNCS 0x989680 ;  /* 0x009896800000995d */ /* 0x004fea0003900000 */
[----:B------:R-:W2:Y:S02]  /*7180*/  @!P1 SYNCS.PHASECHK.TRANS64 P1, [R0+URZ+0xa0], R5 ;  /* 0x0000a005000095a7 */ /* 0x000ea400080210ff */
[----:B--2---:R-:W-:Y:S05]  /*7190*/  @!P1 BRA `(.L_x_57) ;  /* 0xfffffffc00f09947 */ /* 0x004fea000383ffff */
[----:B------:R-:W-:Y:S05]  /*71a0*/  BRA `(.L_x_122) ;  /* 0xffffffc0000c7947 */ /* 0x000fea000383ffff */
.L_x_58:
[----:B------:R-:W-:-:S07]  /*71b0*/  MOV R3, UR7 ;  /* 0x0000000700037c02 */ /* 0x000fce0008000f00 */
.L_x_123:
[----:B-1----:R1:W2:Y:S02]  /*71c0*/  SYNCS.PHASECHK.TRANS64.TRYWAIT P0, [R3+URZ+0xe0], R0 ;  /* 0x0000e000030075a7 */ /* 0x0022a400080011ff */
[----:B--2---:R-:W-:Y:S05]  /*71d0*/  @!P0 NANOSLEEP.SYNCS 0x989680 ;  /* 0x009896800000895d */ /* 0x004fea0003900000 */
[----:B------:R-:W2:Y:S02]  /*71e0*/  @!P0 SYNCS.PHASECHK.TRANS64 P0, [R3+URZ+0xe0], R0 ;  /* 0x0000e000030085a7 */ /* 0x000ea400080010ff */
[----:B--2---:R-:W-:Y:S05]  /*71f0*/  @!P0 BRA `(.L_x_123) ;  /* 0xfffffffc00f08947 */ /* 0x004fea000383ffff */
[----:B------:R-:W-:Y:S05]  /*7200*/  BRA `(.L_x_124) ;  /* 0xffffffc000447947 */ /* 0x000fea000383ffff */
.L_x_61:
[----:B------:R-:W-:Y:S07]  /*7210*/  MOV R0, UR6 ;  /* 0x0000000600007c02 */ /* 0x000fee0008000f00 */
.L_x_125:
[----:B-1----:R1:W2:Y:S02]  /*7220*/  SYNCS.PHASECHK.TRANS64.TRYWAIT P0, [R0+URZ], R3 ;  /* 0x00000003000075a7 */ /* 0x0022a400080011ff */
[----:B--2---:R-:W-:Y:S05]  /*7230*/  @!P0 NANOSLEEP.SYNCS 0x989680 ;  /* 0x009896800000895d */ /* 0x004fea0003900000 */
[----:B------:R-:W2:Y:S02]  /*7240*/  @!P0 SYNCS.PHASECHK.TRANS64 P0, [R0+URZ], R3 ;  /* 0x00000003000085a7 */ /* 0x000ea400080010ff */
[----:B--2---:R-:W-:Y:S05]  /*7250*/  @!P0 BRA `(.L_x_125) ;  /* 0xfffffffc00f08947 */ /* 0x004fea000383ffff */
[----:B------:R-:W-:Y:S05]  /*7260*/  BRA `(.L_x_60) ;  /* 0xffffffc000607947 */ /* 0x000fea000383ffff */
.L_x_64:
[----:B------:R-:W-:-:S07]  /*7270*/  MOV R0, UR6 ;  /* 0x0000000600007c02 */ /* 0x000fce0008000f00 */
.L_x_126:
[----:B--2---:R2:W4:Y:S02]  /*7280*/  SYNCS.PHASECHK.TRANS64.TRYWAIT P0, [R0+URZ], R3 ;  /* 0x00000003000075a7 */ /* 0x00452400080011ff */
[----:B----4-:R-:W-:Y:S05]  /*7290*/  @!P0 NANOSLEEP.SYNCS 0x989680 ;  /* 0x009896800000895d */ /* 0x010fea0003900000 */
[----:B------:R-:W4:Y:S02]  /*72a0*/  @!P0 SYNCS.PHASECHK.TRANS64 P0, [R0+URZ], R3 ;  /* 0x00000003000085a7 */ /* 0x000f2400080010ff */
[----:B----4-:R-:W-:Y:S05]  /*72b0*/  @!P0 BRA `(.L_x_126) ;  /* 0xfffffffc00f08947 */ /* 0x010fea000383ffff */
[----:B------:R-:W-:Y:S05]  /*72c0*/  BRA `(.L_x_127) ;  /* 0xffffffc4003c7947 */ /* 0x000fea000383ffff */
.L_x_65:
[----:B------:R-:W-:-:S07]  /*72d0*/  MOV R0, UR6 ;  /* 0x0000000600007c02 */ /* 0x000fce0008000f00 */
.L_x_128:
[----:B-1----:R1:W2:Y:S02]  /*72e0*/  SYNCS.PHASECHK.TRANS64.TRYWAIT P0, [R0+URZ], R3 ;  /* 0x00000003000075a7 */ /* 0x0022a400080011ff */
[----:B--2---:R-:W-:Y:S05]  /*72f0*/  @!P0 NANOSLEEP.SYNCS 0x989680 ;  /* 0x009896800000895d */ /* 0x004fea0003900000 */
[----:B------:R-:W2:Y:S02]  /*7300*/  @!P0 SYNCS.PHASECHK.TRANS64 P0, [R0+URZ], R3 ;  /* 0x00000003000085a7 */ /* 0x000ea400080010ff */
[----:B--2---:R-:W-:Y:S05]  /*7310*/  @!P0 BRA `(.L_x_128) ;  /* 0xfffffffc00f08947 */ /* 0x004fea000383ffff */
[----:B------:R-:W-:Y:S05]  /*7320*/  BRA `(.L_x_129) ;  /* 0xffffffc400487947 */ /* 0x000fea000383ffff */
.L_x_66:
[----:B------:R-:W-:-:S07]  /*7330*/  MOV R0, UR6 ;  /* 0x0000000600007c02 */ /* 0x000fce0008000f00 */
.L_x_130:
[----:B-1----:R1:W2:Y:S02]  /*7340*/  SYNCS.PHASECHK.TRANS64.TRYWAIT P0, [R0+URZ], R3 ;  /* 0x00000003000075a7 */ /* 0x0022a400080011ff */
[----:B--2---:R-:W-:Y:S05]  /*7350*/  @!P0 NANOSLEEP.SYNCS 0x989680 ;  /* 0x009896800000895d */ /* 0x004fea0003900000 */
[----:B------:R-:W2:Y:S02]  /*7360*/  @!P0 SYNCS.PHASECHK.TRANS64 P0, [R0+URZ], R3 ;  /* 0x00000003000085a7 */ /* 0x000ea400080010ff */
[----:B--2---:R-:W-:Y:S05]  /*7370*/  @!P0 BRA `(.L_x_130) ;  /* 0xfffffffc00f08947 */ /* 0x004fea000383ffff */
[----:B------:R-:W-:Y:S05]  /*7380*/  BRA `(.L_x_131) ;  /* 0xffffffc400547947 */ /* 0x000fea000383ffff */
.L_x_67:
[----:B------:R-:W-:-:S07]  /*7390*/  MOV R0, UR7 ;  /* 0x0000000700007c02 */ /* 0x000fce0008000f00 */
.L_x_132:
[----:B-1----:R1:W2:Y:S02]  /*73a0*/  SYNCS.PHASECHK.TRANS64.TRYWAIT P0, [R0+URZ], R3 ;  /* 0x00000003000075a7 */ /* 0x0022a400080011ff */
[----:B--2---:R-:W-:Y:S05]  /*73b0*/  @!P0 NANOSLEEP.SYNCS 0x989680 ;  /* 0x009896800000895d */ /* 0x004fea0003900000 */
[----:B------:R-:W2:Y:S02]  /*73c0*/  @!P0 SYNCS.PHASECHK.TRANS64 P0, [R0+URZ], R3 ;  /* 0x00000003000085a7 */ /* 0x000ea400080010ff */
[----:B--2---:R-:W-:Y:S05]  /*73d0*/  @!P0 BRA `(.L_x_132) ;  /* 0xfffffffc00f08947 */ /* 0x004fea000383ffff */
[----:B------:R-:W-:Y:S05]  /*73e0*/  BRA `(.L_x_133) ;  /* 0xffffffc400607947 */ /* 0x000fea000383ffff */
.L_x_72:
[----:B---3--:R3:W1:Y:S02]  /*73f0*/  SYNCS.PHASECHK.TRANS64.TRYWAIT P0, [R0+URZ+0xa0], R3 ;  /* 0x0000a003000075a7 */ /* 0x00866400080011ff */
[----:B-1----:R-:W-:Y:S05]  /*7400*/  @!P0 NANOSLEEP.SYNCS 0x989680 ;  /* 0x009896800000895d */ /* 0x002fea0003900000 */
[----:B------:R-:W1:Y:S02]  /*7410*/  @!P0 SYNCS.PHASECHK.TRANS64 P0, [R0+URZ+0xa0], R3 ;  /* 0x0000a003000085a7 */ /* 0x000e6400080010ff */
[----:B-1----:R-:W-:Y:S05]  /*7420*/  @!P0 BRA `(.L_x_72) ;  /* 0xfffffffc00f08947 */ /* 0x002fea000383ffff */
[----:B------:R-:W-:Y:S05]  /*7430*/  BRA `(.L_x_134) ;  /* 0xffffffc8005c7947 */ /* 0x000fea000383ffff */
.L_x_75:
[----:B------:R-:W-:Y:S07]  /*7440*/  MOV R0, UR6 ;  /* 0x0000000600007c02 */ /* 0x000fee0008000f00 */
.L_x_135:
[----:B-1----:R1:W3:Y:S02]  /*7450*/  SYNCS.PHASECHK.TRANS64.TRYWAIT P0, [R0+URZ+0x98], R3 ;  /* 0x00009803000075a7 */ /* 0x0022e400080011ff */
[----:B---3--:R-:W-:Y:S05]  /*7460*/  @!P0 NANOSLEEP.SYNCS 0x989680 ;  /* 0x009896800000895d */ /* 0x008fea0003900000 */
[----:B------:R-:W3:Y:S02]  /*7470*/  @!P0 SYNCS.PHASECHK.TRANS64 P0, [R0+URZ+0x98], R3 ;  /* 0x00009803000085a7 */ /* 0x000ee400080010ff */
[----:B---3--:R-:W-:Y:S05]  /*7480*/  @!P0 BRA `(.L_x_135) ;  /* 0xfffffffc00f08947 */ /* 0x008fea000383ffff */
[----:B------:R-:W-:Y:S05]  /*7490*/  BRA `(.L_x_74) ;  /* 0xffffffcc00487947 */ /* 0x000fea000383ffff */
.L_x_78:
[----:B------:R-:W-:Y:S07]  /*74a0*/  MOV R3, UR6 ;  /* 0x0000000600037c02 */ /* 0x000fee0008000f00 */
.L_x_136:
[----:B-1----:R1:W2:Y:S02]  /*74b0*/  SYNCS.PHASECHK.TRANS64.TRYWAIT P2, [R3+URZ+0x88], R26 ;  /* 0x0000881a030075a7 */ /* 0x0022a400080411ff */
[----:B--2---:R-:W-:Y:S05]  /*74c0*/  @!P2 NANOSLEEP.SYNCS 0x989680 ;  /* 0x009896800000a95d */ /* 0x004fea0003900000 */
[----:B------:R-:W2:Y:S02]  /*74d0*/  @!P2 SYNCS.PHASECHK.TRANS64 P2, [R3+URZ+0x88], R26 ;  /* 0x0000881a0300a5a7 */ /* 0x000ea400080410ff */
[----:B--2---:R-:W-:Y:S05]  /*74e0*/  @!P2 BRA `(.L_x_136) ;  /* 0xfffffffc00f0a947 */ /* 0x004fea000383ffff */
[----:B------:R-:W-:Y:S05]  /*74f0*/  BRA `(.L_x_137) ;  /* 0xffffffcc00dc7947 */ /* 0x000fea000383ffff */
.L_x_81:
[----:B--2---:R2:W4:Y:S02]  /*7500*/  SYNCS.PHASECHK.TRANS64.TRYWAIT P0, [R0+URZ+0xa0], R3 ;  /* 0x0000a003000075a7 */ /* 0x00452400080011ff */
[----:B----4-:R-:W-:Y:S05]  /*7510*/  @!P0 NANOSLEEP.SYNCS 0x989680 ;  /* 0x009896800000895d */ /* 0x010fea0003900000 */
[----:B------:R-:W4:Y:S02]  /*7520*/  @!P0 SYNCS.PHASECHK.TRANS64 P0, [R0+URZ+0xa0], R3 ;  /* 0x0000a003000085a7 */ /* 0x000f2400080010ff */
[----:B----4-:R-:W-:Y:S05]  /*7530*/  @!P0 BRA `(.L_x_81) ;  /* 0xfffffffc00f08947 */ /* 0x010fea000383ffff */
[----:B------:R-:W-:Y:S05]  /*7540*/  BRA `(.L_x_138) ;  /* 0xffffffd4002c7947 */ /* 0x000fea000383ffff */
.L_x_92:
[----:B-1----:R-:W-:Y:S04]  /*7550*/  MOV R0, UR43 ;  /* 0x0000002b00007c02 */ /* 0x002fe80008000f00 */
[----:B------:R1:W2:Y:S03]  /*7560*/  SYNCS.PHASECHK.TRANS64.TRYWAIT P1, [R0+URZ+0x80], R3 ;  /* 0x00008003000075a7 */ /* 0x0002a600080211ff */
[----:B--2---:R-:W-:Y:S05]  /*7570*/  @!P1 NANOSLEEP.SYNCS 0x989680 ;  /* 0x009896800000995d */ /* 0x004fea0003900000 */
[----:B------:R-:W2:Y:S02]  /*7580*/  @!P1 SYNCS.PHASECHK.TRANS64 P1, [R0+URZ+0x80], R3 ;  /* 0x00008003000095a7 */ /* 0x000ea400080210ff */
[----:B--2---:R-:W-:Y:S05]  /*7590*/  @!P1 BRA `(.L_x_92) ;  /* 0xfffffffc00ec9947 */ /* 0x004fea000383ffff */
[----:B------:R-:W-:Y:S05]  /*75a0*/  BRA `(.L_x_91) ;  /* 0xffffffe000287947 */ /* 0x000fea000383ffff */
.L_x_94:
[----:B------:R1:W1:Y:S02]  /*75b0*/  SYNCS.PHASECHK.TRANS64.TRYWAIT P1, [R156+URZ+0xc0], R5 ;  /* 0x0000c0059c0075a7 */ /* 0x00026400080211ff */
[----:B-1----:R-:W-:Y:S05]  /*75c0*/  @!P1 NANOSLEEP.SYNCS 0x989680 ;  /* 0x009896800000995d */ /* 0x002fea0003900000 */
[----:B------:R-:W1:Y:S02]  /*75d0*/  @!P1 SYNCS.PHASECHK.TRANS64 P1, [R156+URZ+0xc0], R5 ;  /* 0x0000c0059c0095a7 */ /* 0x000e6400080210ff */
[----:B-1----:R-:W-:Y:S05]  /*75e0*/  @!P1 BRA `(.L_x_94) ;  /* 0xfffffffc00f09947 */ /* 0x002fea000383ffff */
[----:B------:R-:W-:Y:S05]  /*75f0*/  BRA `(.L_x_93) ;  /* 0xffffffe0006c7947 */ /* 0x000fea000383ffff */
        .weak           $__internal_0_$__cuda_sm10x_tcgen05_guardrail_trap_col_being_dealloced_not_returned_by_alloc
        .type           $__internal_0_$__cuda_sm10x_tcgen05_guardrail_trap_col_being_dealloced_not_returned_by_alloc,@function
        .size           $__internal_0_$__cuda_sm10x_tcgen05_guardrail_trap_col_being_dealloced_not_returned_by_alloc,($__internal_1_$__cuda_sm10x_tcgen05_guardrail_trap_phase_invalid_during_alloc - $__internal_0_$__cuda_sm10x_tcgen05_guardrail_trap_col_being_dealloced_not_returned_by_alloc)
$__internal_0_$__cuda_sm10x_tcgen05_guardrail_trap_col_being_dealloced_not_returned_by_alloc:
[----:B------:R-:W-:Y:S05]  /*7600*/  BPT.TRAP 0x1 ;  /* 0x000000040000795c */ /* 0x000fea0000300000 */
[----:B------:R-:W-:-:S04]  /*7610*/  HFMA2 R3, -RZ, RZ, 0, 0 ;  /* 0x00000000ff037431 */ /* 0x000fc800000001ff */
[----:B------:R-:W-:Y:S05]  /*7620*/  RET.REL.NODEC R2 `(_ZN7cutlass13device_kernelINS_4gemm6kernel13GemmUniversalIN4cute5tupleIJiiiiEEENS1_10collective13CollectiveMmaINS1_35MainloopSm100TmaUmmaWarpSpecializedILi8ELi2ELi4ENS5_IJNS4_1CILi1EEESB_SB_EEEEENS5_IJNSA_ILi128EEENSA_ILi64EEESE_EEENS_12float_e5m2_tENS5_IJlSB_lEEESH_SI_NS4_8TiledMMAINS4_8MMA_AtomIJNS4_10MMA_TraitsINS4_19SM100_MMA_F8F6F4_SSEJSH_SH_fSE_SF_NS4_17integral_constantINS4_4UMMA5MajorELSP_0EEESQ_NSN_INSO_7ScaleInELSR_0EEESS_EEEEEENS4_6LayoutISC_NS5_IJNSA_ILi0EEESW_SW_EEEEENS5_IJNS4_10UnderscoreESZ_SZ_EEEEENS4_13SM90_TMA_LOADENS4_14ComposedLayoutINS4_7SwizzleILi3ELi4ELi3EEENS4_18smem_ptr_flag_bitsILi8EEENSV_INS5_IJNSA_ILi8EEESE_EEENS5_IJSE_SB_EEEEEEEvNS4_8identityES12_S1C_vS1D_EENS_8epilogue10collective18CollectiveEpilogueINS1F_23Sm100TmaWarpSpecializedILi1ELi1ELi64ELb0ELb0EEEJSG_NS5_IJNSV_ISE_SB_EENSV_ISF_SB_EEEEESH_SI_SH_SI_NS1F_6fusion15FusionCallbacksIS1J_NS1N_17LinearCombinationISH_fSH_fLNS_15FloatRoundStyleE2EEESG_S1M_JEEENS4_5SM1004TMEM4LOAD26SM100_TMEM_LOAD_32dp32b64xES12_NS13_INS14_ILi2ELi4ELi3EEES17_NSV_INS5_IJS18_SF_EEENS5_IJSF_SB_EEEEEEENS4_39AutoVectorizingCopyWithAssumedAlignmentILi128EEENS4_14SM90_TMA_STOREES21_S23_S23_EEEvvEEEEvNT_6ParamsE) ;  /* 0xffffff8802747950 */ /* 0x000fea0003c3ffff */
        .weak           $__internal_1_$__cuda_sm10x_tcgen05_guardrail_trap_phase_invalid_during_alloc
        .type           $__internal_1_$__cuda_sm10x_tcgen05_guardrail_trap_phase_invalid_during_alloc,@function
        .size           $__internal_1_$__cuda_sm10x_tcgen05_guardrail_trap_phase_invalid_during_alloc,($__internal_2_$__cuda_sm10x_tcgen05_guardrail_trap_unallocated_columns_being_dealloced - $__internal_1_$__cuda_sm10x_tcgen05_guardrail_trap_phase_invalid_during_alloc)
$__internal_1_$__cuda_sm10x_tcgen05_guardrail_trap_phase_invalid_during_alloc:
[----:B------:R-:W-:Y:S05]  /*7630*/  BPT.TRAP 0x1 ;  /* 0x000000040000795c */ /* 0x000fea0000300000 */
[----:B------:R-:W-:-:S04]  /*7640*/  MOV R3, 0x0 ;  /* 0x0000000000037802 */ /* 0x000fc80000000f00 */
[----:B------:R-:W-:Y:S05]  /*7650*/  RET.REL.NODEC R2 `(_ZN7cutlass13device_kernelINS_4gemm6kernel13GemmUniversalIN4cute5tupleIJiiiiEEENS1_10collective13CollectiveMmaINS1_35MainloopSm100TmaUmmaWarpSpecializedILi8ELi2ELi4ENS5_IJNS4_1CILi1EEESB_SB_EEEEENS5_IJNSA_ILi128EEENSA_ILi64EEESE_EEENS_12float_e5m2_tENS5_IJlSB_lEEESH_SI_NS4_8TiledMMAINS4_8MMA_AtomIJNS4_10MMA_TraitsINS4_19SM100_MMA_F8F6F4_SSEJSH_SH_fSE_SF_NS4_17integral_constantINS4_4UMMA5MajorELSP_0EEESQ_NSN_INSO_7ScaleInELSR_0EEESS_EEEEEENS4_6LayoutISC_NS5_IJNSA_ILi0EEESW_SW_EEEEENS5_IJNS4_10UnderscoreESZ_SZ_EEEEENS4_13SM90_TMA_LOADENS4_14ComposedLayoutINS4_7SwizzleILi3ELi4ELi3EEENS4_18smem_ptr_flag_bitsILi8EEENSV_INS5_IJNSA_ILi8EEESE_EEENS5_IJSE_SB_EEEEEEEvNS4_8identityES12_S1C_vS1D_EENS_8epilogue10collective18CollectiveEpilogueINS1F_23Sm100TmaWarpSpecializedILi1ELi1ELi64ELb0ELb0EEEJSG_NS5_IJNSV_ISE_SB_EENSV_ISF_SB_EEEEESH_SI_SH_SI_NS1F_6fusion15FusionCallbacksIS1J_NS1N_17LinearCombinationISH_fSH_fLNS_15FloatRoundStyleE2EEESG_S1M_JEEENS4_5SM1004TMEM4LOAD26SM100_TMEM_LOAD_32dp32b64xES12_NS13_INS14_ILi2ELi4ELi3EEES17_NSV_INS5_IJS18_SF_EEENS5_IJSF_SB_EEEEEEENS4_39AutoVectorizingCopyWithAssumedAlignmentILi128EEENS4_14SM90_TMA_STOREES21_S23_S23_EEEvvEEEEvNT_6ParamsE) ;  /* 0xffffff8802687950 */ /* 0x000fea0003c3ffff */
        .weak           $__internal_2_$__cuda_sm10x_tcgen05_guardrail_trap_unallocated_columns_being_dealloced
        .type           $__internal_2_$__cuda_sm10x_tcgen05_guardrail_trap_unallocated_columns_being_dealloced,@function
        .size           $__internal_2_$__cuda_sm10x_tcgen05_guardrail_trap_unallocated_columns_being_dealloced,(.L_x_140 - $__internal_2_$__cuda_sm10x_tcgen05_guardrail_trap_unallocated_columns_being_dealloced)
$__internal_2_$__cuda_sm10x_tcgen05_guardrail_trap_unallocated_columns_being_dealloced:
[----:B------:R-:W-:Y:S05]  /*7660*/  BPT.TRAP 0x1 ;  /* 0x000000040000795c */ /* 0x000fea0000300000 */
[----:B------:R-:W-:-:S04]  /*7670*/  HFMA2 R3, -RZ, RZ, 0, 0 ;  /* 0x00000000ff037431 */ /* 0x000fc800000001ff */
[----:B------:R-:W-:Y:S05]  /*7680*/  RET.REL.NODEC R2 `(_ZN7cutlass13device_kernelINS_4gemm6kernel13GemmUniversalIN4cute5tupleIJiiiiEEENS1_10collective13CollectiveMmaINS1_35MainloopSm100TmaUmmaWarpSpecializedILi8ELi2ELi4ENS5_IJNS4_1CILi1EEESB_SB_EEEEENS5_IJNSA_ILi128EEENSA_ILi64EEESE_EEENS_12float_e5m2_tENS5_IJlSB_lEEESH_SI_NS4_8TiledMMAINS4_8MMA_AtomIJNS4_10MMA_TraitsINS4_19SM100_MMA_F8F6F4_SSEJSH_SH_fSE_SF_NS4_17integral_constantINS4_4UMMA5MajorELSP_0EEESQ_NSN_INSO_7ScaleInELSR_0EEESS_EEEEEENS4_6LayoutISC_NS5_IJNSA_ILi0EEESW_SW_EEEEENS5_IJNS4_10UnderscoreESZ_SZ_EEEEENS4_13SM90_TMA_LOADENS4_14ComposedLayoutINS4_7SwizzleILi3ELi4ELi3EEENS4_18smem_ptr_flag_bitsILi8EEENSV_INS5_IJNSA_ILi8EEESE_EEENS5_IJSE_SB_EEEEEEEvNS4_8identityES12_S1C_vS1D_EENS_8epilogue10collective18CollectiveEpilogueINS1F_23Sm100TmaWarpSpecializedILi1ELi1ELi64ELb0ELb0EEEJSG_NS5_IJNSV_ISE_SB_EENSV_ISF_SB_EEEEESH_SI_SH_SI_NS1F_6fusion15FusionCallbacksIS1J_NS1N_17LinearCombinationISH_fSH_fLNS_15FloatRoundStyleE2EEESG_S1M_JEEENS4_5SM1004TMEM4LOAD26SM100_TMEM_LOAD_32dp32b64xES12_NS13_INS14_ILi2ELi4ELi3EEES17_NSV_INS5_IJS18_SF_EEENS5_IJSF_SB_EEEEEEENS4_39AutoVectorizingCopyWithAssumedAlignmentILi128EEENS4_14SM90_TMA_STOREES21_S23_S23_EEEvvEEEEvNT_6ParamsE) ;  /* 0xffffff88025c7950 */ /* 0x000fea0003c3ffff */
.L_x_139:
[----:B------:R-:W-:-:S00]  /*7690*/  BRA `(.L_x_139) ;  /* 0xfffffffc00fc7947 */ /* 0x000fc0000383ffff */
[----:B------:R-:W-:-:S00]  /*76a0*/  NOP ;  /* 0x0000000000007918 */ /* 0x000fc00000000000 */
        /* <DEDUP_REMOVED lines=13> */
.L_x_140:


//--------------------- .nv.global.init           --------------------------
	.section	.nv.global.init,"aw",@progbits
.nv.global.init:
	.type		$str$27,@object
	.size		$str$27,($str$28 - $str$27)
$str$27:
        /*0000*/ 	.byte	0x28, 0x61, 0x64, 0x64, 0x72, 0x65, 0x73, 0x73, 0x20, 0x26, 0x20, 0x6d, 0x61, 0x73, 0x6b, 0x29
        /*0010*/ 	.byte	0x20, 0x3d, 0x3d, 0x20, 0x30, 0x00
	.type		$str$28,@object
	.size		$str$28,($str$26 - $str$28)
$str$28:
        /*0016*/ 	.byte	0x2f, 0x74, 0x6d, 0x70, 0x2f, 0x63, 0x75, 0x74, 0x6c, 0x61, 0x73, 0x73, 0x5f, 0x73, 0x77, 0x65
        /*0026*/ 	.byte	0x65, 0x70, 0x5f, 0x73, 0x72, 0x63, 0x2f, 0x69, 0x6e, 0x63, 0x6c, 0x75, 0x64, 0x65, 0x2f, 0x63
        /*0036*/ 	.byte	0x75, 0x74, 0x65, 0x2f, 0x70, 0x6f, 0x69, 0x6e, 0x74, 0x65, 0x72, 0x5f, 0x66, 0x6c, 0x61, 0x67
        /*0046*/ 	.byte	0x67, 0x65, 0x64, 0x2e, 0x68, 0x70, 0x70, 0x00
	.type		$str$26,@object
	.size		$str$26,($str$25 - $str$26)
$str$26:
        /*004e*/ 	.byte	0x2f, 0x74, 0x6d, 0x70, 0x2f, 0x63, 0x75, 0x74, 0x6c, 0x61, 0x73, 0x73, 0x5f, 0x73, 0x77, 0x65
        /*005e*/ 	.byte	0x65, 0x70, 0x5f, 0x73, 0x72, 0x63, 0x2f, 0x69, 0x6e, 0x63, 0x6c, 0x75, 0x64, 0x65, 0x2f, 0x63
        /*006e*/ 	.byte	0x75, 0x74, 0x65, 0x2f, 0x61, 0x74, 0x6f, 0x6d, 0x2f, 0x63, 0x6f, 0x70, 0x79, 0x5f, 0x74, 0x72
        /*007e*/ 	.byte	0x61, 0x69, 0x74, 0x73, 0x5f, 0x73, 0x6d, 0x31, 0x30, 0x30, 0x2e, 0x68, 0x70, 0x70, 0x00
	.type		$str$25,@object
	.size		$str$25,(__unnamed_1 - $str$25)
$str$25:
        /*008d*/ 	.byte	0x28, 0x28, 0x75, 0x69, 0x6e, 0x74, 0x33, 0x32, 0x5f, 0x74, 0x28, 0x74, 0x68, 0x72, 0x65, 0x61
        /*009d*/ 	.byte	0x64, 0x49, 0x64, 0x78, 0x2e, 0x78, 0x29, 0x20, 0x2f, 0x20, 0x33, 0x32, 0x29, 0x20, 0x25, 0x20
        /*00ad*/ 	.byte	0x34, 0x29, 0x20, 0x3d, 0x3d, 0x20, 0x28, 0x28, 0x28, 0x74, 0x6d, 0x65, 0x6d, 0x5f, 0x61, 0x64
        /*00bd*/ 	.byte	0x64, 0x72, 0x20, 0x3e, 0x3e, 0x20, 0x31, 0x36, 0x29, 0x20, 0x2f, 0x20, 0x33, 0x32, 0x29, 0x20
        /*00cd*/ 	.byte	0x25, 0x20, 0x34, 0x29, 0x00
	.type		__unnamed_1,@object
	.size		__unnamed_1,(__unnamed_2 - __unnamed_1)
__unnamed_1:
        /*00d2*/ 	.byte	0x61, 0x75, 0x74, 0x6f, 0x20, 0x63, 0x75, 0x74, 0x65, 0x3a, 0x3a, 0x61, 0x73, 0x5f, 0x70, 0x6f
        /* <DEDUP_REMOVED lines=24> */
        /*0262*/ 	.byte	0x43, 0x3c, 0x38, 0x31, 0x39, 0x32, 0x3e, 0x3e, 0x3e, 0x3e, 0x5d, 0x00
	.type		__unnamed_2,@object
	.size		__unnamed_2,(.L_2 - __unnamed_2)
__unnamed_2:
        /* <DEDUP_REMOVED lines=42> */
        /*050e*/ 	.byte	0x3e, 0x3e, 0x3e, 0x3e, 0x5d, 0x00
.L_2:


//--------------------- .nv.shared._ZN7cutlass13device_kernelINS_4gemm6kernel13GemmUniversalIN4cute5tupleIJiiiiEEENS1_10collective13CollectiveMmaINS1_35MainloopSm100TmaUmmaWarpSpecializedILi8ELi2ELi4ENS5_IJNS4_1CILi1EEESB_SB_EEEEENS5_IJNSA_ILi128EEENSA_ILi64EEESE_EEENS_12float_e5m2_tENS5_IJlSB_lEEESH_SI_NS4_8TiledMMAINS4_8MMA_AtomIJNS4_10MMA_TraitsINS4_19SM100_MMA_F8F6F4_SSEJSH_SH_fSE_SF_NS4_17integral_constantINS4_4UMMA5MajorELSP_0EEESQ_NSN_INSO_7ScaleInELSR_0EEESS_EEEEEENS4_6LayoutISC_NS5_IJNSA_ILi0EEESW_SW_EEEEENS5_IJNS4_10UnderscoreESZ_SZ_EEEEENS4_13SM90_TMA_LOADENS4_14ComposedLayoutINS4_7SwizzleILi3ELi4ELi3EEENS4_18smem_ptr_flag_bitsILi8EEENSV_INS5_IJNSA_ILi8EEESE_EEENS5_IJSE_SB_EEEEEEEvNS4_8identityES12_S1C_vS1D_EENS_8epilogue10collective18CollectiveEpilogueINS1F_23Sm100TmaWarpSpecializedILi1ELi1ELi64ELb0ELb0EEEJSG_NS5_IJNSV_ISE_SB_EENSV_ISF_SB_EEEEESH_SI_SH_SI_NS1F_6fusion15FusionCallbacksIS1J_NS1N_17LinearCombinationISH_fSH_fLNS_15FloatRoundStyleE2EEESG_S1M_JEEENS4_5SM1004TMEM4LOAD26SM100_TMEM_LOAD_32dp32b64xES12_NS13_INS14_ILi2ELi4ELi3EEES17_NSV_INS5_IJS18_SF_EEENS5_IJSF_SB_EEEEEEENS4_39AutoVectorizingCopyWithAssumedAlignmentILi128EEENS4_14SM90_TMA_STOREES21_S23_S23_EEEvvEEEEvNT_6ParamsE --------------------------
	.section	.nv.shared._ZN7cutlass13device_kernelINS_4gemm6kernel13GemmUniversalIN4cute5tupleIJiiiiEEENS1_10collective13CollectiveMmaINS1_35MainloopSm100TmaUmmaWarpSpecializedILi8ELi2ELi4ENS5_IJNS4_1CILi1EEESB_SB_EEEEENS5_IJNSA_ILi128EEENSA_ILi64EEESE_EEENS_12float_e5m2_tENS5_IJlSB_lEEESH_SI_NS4_8TiledMMAINS4_8MMA_AtomIJNS4_10MMA_TraitsINS4_19SM100_MMA_F8F6F4_SSEJSH_SH_fSE_SF_NS4_17integral_constantINS4_4UMMA5MajorELSP_0EEESQ_NSN_INSO_7ScaleInELSR_0EEESS_EEEEEENS4_6LayoutISC_NS5_IJNSA_ILi0EEESW_SW_EEEEENS5_IJNS4_10UnderscoreESZ_SZ_EEEEENS4_13SM90_TMA_LOADENS4_14ComposedLayoutINS4_7SwizzleILi3ELi4ELi3EEENS4_18smem_ptr_flag_bitsILi8EEENSV_INS5_IJNSA_ILi8EEESE_EEENS5_IJSE_SB_EEEEEEEvNS4_8identityES12_S1C_vS1D_EENS_8epilogue10collective18CollectiveEpilogueINS1F_23Sm100TmaWarpSpecializedILi1ELi1ELi64ELb0ELb0EEEJSG_NS5_IJNSV_ISE_SB_EENSV_ISF_SB_EEEEESH_SI_SH_SI_NS1F_6fusion15FusionCallbacksIS1J_NS1N_17LinearCombinationISH_fSH_fLNS_15FloatRoundStyleE2EEESG_S1M_JEEENS4_5SM1004TMEM4LOAD26SM100_TMEM_LOAD_32dp32b64xES12_NS13_INS14_ILi2ELi4ELi3EEES17_NSV_INS5_IJS18_SF_EEENS5_IJSF_SB_EEEEEEENS4_39AutoVectorizingCopyWithAssumedAlignmentILi128EEENS4_14SM90_TMA_STOREES21_S23_S23_EEEvvEEEEvNT_6ParamsE,"aw",@nobits
	.sectionflags	@""
	.align	16
	.zero		1024


//--------------------- .nv.shared.reserved.0     --------------------------
	.section	.nv.shared.reserved.0,"aw",@nobits
	.weak		__nv_reservedSMEM_offset_0_alias
	.size		__nv_reservedSMEM_offset_0_alias, 0, 64
	.other		__nv_reservedSMEM_offset_0_alias,@"STO_CUDA_RESERVED_SHARED STV_DEFAULT"
__nv_reservedSMEM_offset_0_alias:
	.zero		0
.nv.shared.reserved.0:
	.zero		64
	.weak		__nv_reservedSMEM_tcgen05_partition
	.type		__nv_reservedSMEM_tcgen05_partition,@object
	.size		__nv_reservedSMEM_tcgen05_partition,(.L_0 - __nv_reservedSMEM_tcgen05_partition)
__nv_reservedSMEM_tcgen05_partition:
	.zero		32
.L_0:


//--------------------- .nv.global                --------------------------
	.section	.nv.global,"aw",@nobits
.nv.global:
	.type		_ZN40_INTERNAL_46dc1f37_4_k_cu_ad06e4c8_327234cute1_E,@object
	.size		_ZN40_INTERNAL_46dc1f37_4_k_cu_ad06e4c8_327234cute1_E,(_ZN40_INTERNAL_46dc1f37_4_k_cu_ad06e4c8_327234cuda3std3__45__cpo6cbeginE - _ZN40_INTERNAL_46dc1f37_4_k_cu_ad06e4c8_327234cute1_E)
_ZN40_INTERNAL_46dc1f37_4_k_cu_ad06e4c8_327234cute1_E:
	.zero		1
	.type		_ZN40_INTERNAL_46dc1f37_4_k_cu_ad06e4c8_327234cuda3std3__45__cpo6cbeginE,@object
	.size		_ZN40_INTERNAL_46dc1f37_4_k_cu_ad06e4c8_327234cuda3std3__45__cpo6cbeginE,(_ZN40_INTERNAL_46dc1f37_4_k_cu_ad06e4c8_327234cuda3std3__48in_placeE - _ZN40_INTERNAL_46dc1f37_4_k_cu_ad06e4c8_327234cuda3std3__45__cpo6cbeginE)
_ZN40_INTERNAL_46dc1f37_4_k_cu_ad06e4c8_327234cuda3std3__45__cpo6cbeginE:
	.zero		1
	.type		_ZN40_INTERNAL_46dc1f37_4_k_cu_ad06e4c8_327234cuda3std3__48in_placeE,@object
	.size		_ZN40_INTERNAL_46dc1f37_4_k_cu_ad06e4c8_327234cuda3std3__48in_placeE,(_ZN40_INTERNAL_46dc1f37_4_k_cu_ad06e4c8_327234cuda3std6ranges3__45__cpo9iter_moveE - _ZN40_INTERNAL_46dc1f37_4_k_cu_ad06e4c8_327234cuda3std3__48in_placeE)
_ZN40_INTERNAL_46dc1f37_4_k_cu_ad06e4c8_327234cuda3std3__48in_placeE:
	.zero		1
	.type		_ZN40_INTERNAL_46dc1f37_4_k_cu_ad06e4c8_327234cuda3std6ranges3__45__cpo9iter_moveE,@object
	.size		_ZN40_INTERNAL_46dc1f37_4_k_cu_ad06e4c8_327234cuda3std6ranges3__45__cpo9iter_moveE,(_ZN40_INTERNAL_46dc1f37_4_k_cu_ad06e4c8_327234cuda3std3__45__cpo5beginE - _ZN40_INTERNAL_46dc1f37_4_k_cu_ad06e4c8_327234cuda3std6ranges3__45__cpo9iter_moveE)
_ZN40_INTERNAL_46dc1f37_4_k_cu_ad06e4c8_327234cuda3std6ranges3__45__cpo9iter_moveE:
	.zero		1
	.type		_ZN40_INTERNAL_46dc1f37_4_k_cu_ad06e4c8_327234cuda3std3__45__cpo5beginE,@object
	.size		_ZN40_INTERNAL_46dc1f37_4_k_cu_ad06e4c8_327234cuda3std3__45__cpo5beginE,(_ZN40_INTERNAL_46dc1f37_4_k_cu_ad06e4c8_327234cuda3std3__442_GLOBAL__N__46dc1f37_4_k_cu_ad06e4c8_327236ignoreE - _ZN40_INTERNAL_46dc1f37_4_k_cu_ad06e4c8_327234cuda3std3__45__cpo5beginE)
_ZN40_INTERNAL_46dc1f37_4_k_cu_ad06e4c8_327234cuda3std3__45__cpo5beginE:
	.zero		1
	.type		_ZN40_INTERNAL_46dc1f37_4_k_cu_ad06e4c8_327234cuda3std3__442_GLOBAL__N__46dc1f37_4_k_cu_ad06e4c8_327236ignoreE,@object
	.size		_ZN40_INTERNAL_46dc1f37_4_k_cu_ad06e4c8_327234cuda3std3__442_GLOBAL__N__46dc1f37_4_k_cu_ad06e4c8_327236ignoreE,(_ZN40_INTERNAL_46dc1f37_4_k_cu_ad06e4c8_327234cute7productE - _ZN40_INTERNAL_46dc1f37_4_k_cu_ad06e4c8_327234cuda3std3__442_GLOBAL__N__46dc1f37_4_k_cu_ad06e4c8_327236ignoreE)
_ZN40_INTERNAL_46dc1f37_4_k_cu_ad06e4c8_327234cuda3std3__442_GLOBAL__N__46dc1f37_4_k_cu_ad06e4c8_327236ignoreE:
	.zero		1
	.type		_ZN40_INTERNAL_46dc1f37_4_k_cu_ad06e4c8_327234cute7productE,@object
	.size		_ZN40_INTERNAL_46dc1f37_4_k_cu_ad06e4c8_327234cute7productE,(_ZN40_INTERNAL_46dc1f37_4_k_cu_ad06e4c8_327234cuda3std3__45__cpo3endE - _ZN40_INTERNAL_46dc1f37_4_k_cu_ad06e4c8_327234cute7productE)
_ZN40_INTERNAL_46dc1f37_4_k_cu_ad06e4c8_327234cute7productE:
	.zero		1
	.type		_ZN40_INTERNAL_46dc1f37_4_k_cu_ad06e4c8_327234cuda3std3__45__cpo3endE,@object
	.size		_ZN40_INTERNAL_46dc1f37_4_k_cu_ad06e4c8_327234cuda3std3__45__cpo3endE,(_ZN40_INTERNAL_46dc1f37_4_k_cu_ad06e4c8_327234cuda3std3__419piecewise_constructE - _ZN40_INTERNAL_46dc1f37_4_k_cu_ad06e4c8_327234cuda3std3__45__cpo3endE)
_ZN40_INTERNAL_46dc1f37_4_k_cu_ad06e4c8_327234cuda3std3__45__cpo3endE:
	.zero		1
	.type		_ZN40_INTERNAL_46dc1f37_4_k_cu_ad06e4c8_327234cuda3std3__419piecewise_constructE,@object
	.size		_ZN40_INTERNAL_46dc1f37_4_k_cu_ad06e4c8_327234cuda3std3__419piecewise_constructE,(_ZN40_INTERNAL_46dc1f37_4_k_cu_ad06e4c8_327234cuda3std3__45__cpo4cendE - _ZN40_INTERNAL_46dc1f37_4_k_cu_ad06e4c8_327234cuda3std3__419piecewise_constructE)
_ZN40_INTERNAL_46dc1f37_4_k_cu_ad06e4c8_327234cuda3std3__419piecewise_constructE:
	.zero		1
	.type		_ZN40_INTERNAL_46dc1f37_4_k_cu_ad06e4c8_327234cuda3std3__45__cpo4cendE,@object
	.size		_ZN40_INTERNAL_46dc1f37_4_k_cu_ad06e4c8_327234cuda3std3__45__cpo4cendE,(_ZN40_INTERNAL_46dc1f37_4_k_cu_ad06e4c8_327234cuda3std6ranges3__45__cpo4swapE - _ZN40_INTERNAL_46dc1f37_4_k_cu_ad06e4c8_327234cuda3std3__45__cpo4cendE)
_ZN40_INTERNAL_46dc1f37_4_k_cu_ad06e4c8_327234cuda3std3__45__cpo4cendE:
	.zero		1
	.type		_ZN40_INTERNAL_46dc1f37_4_k_cu_ad06e4c8_327234cuda3std6ranges3__45__cpo4swapE,@object
	.size		_ZN40_INTERNAL_46dc1f37_4_k_cu_ad06e4c8_327234cuda3std6ranges3__45__cpo4swapE,(.L_10 - _ZN40_INTERNAL_46dc1f37_4_k_cu_ad06e4c8_327234cuda3std6ranges3__45__cpo4swapE)
_ZN40_INTERNAL_46dc1f37_4_k_cu_ad06e4c8_327234cuda3std6ranges3__45__cpo4swapE:
	.zero		1
.L_10:


//--------------------- .nv.constant0._ZN7cutlass13device_kernelINS_4gemm6kernel13GemmUniversalIN4cute5tupleIJiiiiEEENS1_10collective13CollectiveMmaINS1_35MainloopSm100TmaUmmaWarpSpecializedILi8ELi2ELi4ENS5_IJNS4_1CILi1EEESB_SB_EEEEENS5_IJNSA_ILi128EEENSA_ILi64EEESE_EEENS_12float_e5m2_tENS5_IJlSB_lEEESH_SI_NS4_8TiledMMAINS4_8MMA_AtomIJNS4_10MMA_TraitsINS4_19SM100_MMA_F8F6F4_SSEJSH_SH_fSE_SF_NS4_17integral_constantINS4_4UMMA5MajorELSP_0EEESQ_NSN_INSO_7ScaleInELSR_0EEESS_EEEEEENS4_6LayoutISC_NS5_IJNSA_ILi0EEESW_SW_EEEEENS5_IJNS4_10UnderscoreESZ_SZ_EEEEENS4_13SM90_TMA_LOADENS4_14ComposedLayoutINS4_7SwizzleILi3ELi4ELi3EEENS4_18smem_ptr_flag_bitsILi8EEENSV_INS5_IJNSA_ILi8EEESE_EEENS5_IJSE_SB_EEEEEEEvNS4_8identityES12_S1C_vS1D_EENS_8epilogue10collective18CollectiveEpilogueINS1F_23Sm100TmaWarpSpecializedILi1ELi1ELi64ELb0ELb0EEEJSG_NS5_IJNSV_ISE_SB_EENSV_ISF_SB_EEEEESH_SI_SH_SI_NS1F_6fusion15FusionCallbacksIS1J_NS1N_17LinearCombinationISH_fSH_fLNS_15FloatRoundStyleE2EEESG_S1M_JEEENS4_5SM1004TMEM4LOAD26SM100_TMEM_LOAD_32dp32b64xES12_NS13_INS14_ILi2ELi4ELi3EEES17_NSV_INS5_IJS18_SF_EEENS5_IJSF_SB_EEEEEEENS4_39AutoVectorizingCopyWithAssumedAlignmentILi128EEENS4_14SM90_TMA_STOREES21_S23_S23_EEEvvEEEEvNT_6ParamsE --------------------------
	.section	.nv.constant0._ZN7cutlass13device_kernelINS_4gemm6kernel13GemmUniversalIN4cute5tupleIJiiiiEEENS1_10collective13CollectiveMmaINS1_35MainloopSm100TmaUmmaWarpSpecializedILi8ELi2ELi4ENS5_IJNS4_1CILi1EEESB_SB_EEEEENS5_IJNSA_ILi128EEENSA_ILi64EEESE_EEENS_12float_e5m2_tENS5_IJlSB_lEEESH_SI_NS4_8TiledMMAINS4_8MMA_AtomIJNS4_10MMA_TraitsINS4_19SM100_MMA_F8F6F4_SSEJSH_SH_fSE_SF_NS4_17integral_constantINS4_4UMMA5MajorELSP_0EEESQ_NSN_INSO_7ScaleInELSR_0EEESS_EEEEEENS4_6LayoutISC_NS5_IJNSA_ILi0EEESW_SW_EEEEENS5_IJNS4_10UnderscoreESZ_SZ_EEEEENS4_13SM90_TMA_LOADENS4_14ComposedLayoutINS4_7SwizzleILi3ELi4ELi3EEENS4_18smem_ptr_flag_bitsILi8EEENSV_INS5_IJNSA_ILi8EEESE_EEENS5_IJSE_SB_EEEEEEEvNS4_8identityES12_S1C_vS1D_EENS_8epilogue10collective18CollectiveEpilogueINS1F_23Sm100TmaWarpSpecializedILi1ELi1ELi64ELb0ELb0EEEJSG_NS5_IJNSV_ISE_SB_EENSV_ISF_SB_EEEEESH_SI_SH_SI_NS1F_6fusion15FusionCallbacksIS1J_NS1N_17LinearCombinationISH_fSH_fLNS_15FloatRoundStyleE2EEESG_S1M_JEEENS4_5SM1004TMEM4LOAD26SM100_TMEM_LOAD_32dp32b64xES12_NS13_INS14_ILi2ELi4ELi3EEES17_NSV_INS5_IJS18_SF_EEENS5_IJSF_SB_EEEEEEENS4_39AutoVectorizingCopyWithAssumedAlignmentILi128EEENS4_14SM90_TMA_STOREES21_S23_S23_EEEvvEEEEvNT_6ParamsE,"a",@progbits
	.sectionflags	@""
	.align	4
.nv.constant0._ZN7cutlass13device_kernelINS_4gemm6kernel13GemmUniversalIN4cute5tupleIJiiiiEEENS1_10collective13CollectiveMmaINS1_35MainloopSm100TmaUmmaWarpSpecializedILi8ELi2ELi4ENS5_IJNS4_1CILi1EEESB_SB_EEEEENS5_IJNSA_ILi128EEENSA_ILi64EEESE_EEENS_12float_e5m2_tENS5_IJlSB_lEEESH_SI_NS4_8TiledMMAINS4_8MMA_AtomIJNS4_10MMA_TraitsINS4_19SM100_MMA_F8F6F4_SSEJSH_SH_fSE_SF_NS4_17integral_constantINS4_4UMMA5MajorELSP_0EEESQ_NSN_INSO_7ScaleInELSR_0EEESS_EEEEEENS4_6LayoutISC_NS5_IJNSA_ILi0EEESW_SW_EEEEENS5_IJNS4_10UnderscoreESZ_SZ_EEEEENS4_13SM90_TMA_LOADENS4_14ComposedLayoutINS4_7SwizzleILi3ELi4ELi3EEENS4_18smem_ptr_flag_bitsILi8EEENSV_INS5_IJNSA_ILi8EEESE_EEENS5_IJSE_SB_EEEEEEEvNS4_8identityES12_S1C_vS1D_EENS_8epilogue10collective18CollectiveEpilogueINS1F_23Sm100TmaWarpSpecializedILi1ELi1ELi64ELb0ELb0EEEJSG_NS5_IJNSV_ISE_SB_EENSV_ISF_SB_EEEEESH_SI_SH_SI_NS1F_6fusion15FusionCallbacksIS1J_NS1N_17LinearCombinationISH_fSH_fLNS_15FloatRoundStyleE2EEESG_S1M_JEEENS4_5SM1004TMEM4LOAD26SM100_TMEM_LOAD_32dp32b64xES12_NS13_INS14_ILi2ELi4ELi3EEES17_NSV_INS5_IJS18_SF_EEENS5_IJSF_SB_EEEEEEENS4_39AutoVectorizingCopyWithAssumedAlignmentILi128EEENS4_14SM90_TMA_STOREES21_S23_S23_EEEvvEEEEvNT_6ParamsE:
	.zero		2944


//--------------------- SYMBOLS --------------------------

	.type		.nv.reservedSmem.offset0,@object
	.size		.nv.reservedSmem.offset0,0x4
	.type		.nv.reservedSmem.cap,@object
	.size		.nv.reservedSmem.cap,0x4
	.type		__assertfail,@function
